// auto-generated by cutlass_sweep.gemm — config: {"arch": "sm_100", "cluster_m": 1, "cluster_n": 2, "dtype": "e4m3", "stages": 0, "tile_k": 128, "tile_m": 64, "tile_n": 64}
#include "cutlass/cutlass.h"
#include "cutlass/gemm/collective/collective_builder.hpp"
#include "cutlass/gemm/device/gemm_universal_adapter.h"
#include "cutlass/gemm/kernel/gemm_universal.hpp"
#include "cutlass/epilogue/collective/collective_builder.hpp"

using ElemA = cutlass::float_e4m3_t;
using ElemB = cutlass::float_e4m3_t;
using ElemCD = cutlass::float_e4m3_t;
using Acc  = float;
using TileShape    = cute::Shape<cute::_64, cute::_64, cute::_128>;
using ClusterShape = cute::Shape<cute::_1, cute::_2, cute::_1>;

using CollectiveEpilogue = typename cutlass::epilogue::collective::CollectiveBuilder<
    cutlass::arch::Sm100, cutlass::arch::OpClassTensorOp,
    TileShape, ClusterShape,
    cutlass::epilogue::collective::EpilogueTileAuto,
    Acc, Acc,
    ElemCD, cutlass::layout::RowMajor, 128 / cutlass::sizeof_bits<ElemCD>::value,
    ElemCD, cutlass::layout::RowMajor, 128 / cutlass::sizeof_bits<ElemCD>::value,
    cutlass::epilogue::collective::EpilogueScheduleAuto
  >::CollectiveOp;

using CollectiveMainloop = typename cutlass::gemm::collective::CollectiveBuilder<
    cutlass::arch::Sm100, cutlass::arch::OpClassTensorOp,
    ElemA, cutlass::layout::RowMajor, 128 / cutlass::sizeof_bits<ElemA>::value,
    ElemB, cutlass::layout::ColumnMajor, 128 / cutlass::sizeof_bits<ElemB>::value,
    Acc,
    TileShape, ClusterShape,
    cutlass::gemm::collective::StageCountAutoCarveout<static_cast<int>(sizeof(typename CollectiveEpilogue::SharedStorage))>,
    cutlass::gemm::collective::KernelScheduleAuto
  >::CollectiveOp;

using GemmKernel = cutlass::gemm::kernel::GemmUniversal<
    cute::Shape<int,int,int,int>,
    CollectiveMainloop,
    CollectiveEpilogue
>;
using Gemm = cutlass::gemm::device::GemmUniversalAdapter<GemmKernel>;

// Force the device kernel symbol into the cubin without needing a host main.
auto* _anchor = &cutlass::device_kernel<GemmKernel>;


// ===== COMPILED SASS (sm_100a) =====

	.target	sm_100a

	.elftype	@"ET_EXEC"


//--------------------- .note.nv.tkinfo           --------------------------
	.section	.note.nv.tkinfo,"",@"SHT_NOTE"
	.sectionflags	@"SHF_NOTE_NV_TKINFO"
	.tkinfo
        /*0018*/ 	.word	0x00000002
        /*0030*/ 	.string	""
        /*0030*/ 	.string	"ptxas"
        /*0030*/ 	.string	"Cuda compilation tools, release 13.0, V13.0.88"
        /*0030*/ 	.string	"Build cuda_13.0.r13.0/compiler.36424714_0"
        /*0030*/ 	.string	"-arch sm_100a -m 64 "



//--------------------- .note.nv.cuinfo           --------------------------
	.section	.note.nv.cuinfo,"",@"SHT_NOTE"
	.sectionflags	@"SHF_NOTE_NV_CUINFO"
        /*0018*/ 	.short	0x0002
        /*001a*/ 	.short	0x0064
        /*001c*/ 	.short	0x0082
	.zero		2


//--------------------- .nv.info                  --------------------------
	.section	.nv.info,"",@"SHT_CUDA_INFO"
	.align	4


	//----- nvinfo : EIATTR_REGCOUNT
	.align		4
        /*0000*/ 	.byte	0x04, 0x2f
        /*0002*/ 	.short	(.L_19 - .L_18)
	.align		4
.L_18:
        /*0004*/ 	.word	index@(_ZN7cutlass13device_kernelINS_4gemm6kernel13GemmUniversalIN4cute5tupleIJiiiiEEENS1_10collective13CollectiveMmaINS1_35MainloopSm100TmaUmmaWarpSpecializedILi13ELi2ELi4ENS5_IJNS4_1CILi1EEENSA_ILi2EEESB_EEEEENS5_IJNSA_ILi64EEESF_NSA_ILi128EEEEEENS_12float_e4m3_tENS5_IJlSB_lEEESI_SJ_NS4_8TiledMMAINS4_8MMA_AtomIJNS4_10MMA_TraitsINS4_19SM100_MMA_F8F6F4_SSEJSI_SI_fSF_SF_NS4_17integral_constantINS4_4UMMA5MajorELSQ_0EEESR_NSO_INSP_7ScaleInELSS_0EEEST_EEEEEENS4_6LayoutINS5_IJSB_SB_SB_EEENS5_IJNSA_ILi0EEESY_SY_EEEEENS5_IJNS4_10UnderscoreES11_S11_EEEEENS4_23SM90_TMA_LOAD_MULTICASTENS4_14ComposedLayoutINS4_7SwizzleILi3ELi4ELi3EEENS4_18smem_ptr_flag_bitsILi8EEENSW_INS5_IJNSA_ILi8EEESG_EEENS5_IJSG_SB_EEEEEEEvNS4_8identityENS4_13SM90_TMA_LOADES1E_vS1F_EENS_8epilogue10collective18CollectiveEpilogueINS1I_23Sm100TmaWarpSpecializedILi1ELi1ELi32ELb0ELb0EEEJSH_NS5_IJNSW_ISF_SB_EES1N_EEESI_SJ_SI_SJ_NS1I_6fusion15FusionCallbacksIS1M_NS1P_17LinearCombinationISI_fSI_fLNS_15FloatRoundStyleE2EEESH_S1O_JEEENS4_5SM1004TMEM4LOAD26SM100_TMEM_LOAD_16dp32b32xES1G_NS15_INS16_ILi2ELi4ELi3EEES19_NSW_INS5_IJS1A_SF_EEENS5_IJSF_SB_EEEEEEENS4_39AutoVectorizingCopyWithAssumedAlignmentILi128EEENS4_14SM90_TMA_STOREES23_S25_S25_EEEvvEEEEvNT_6ParamsE)
        /*0008*/ 	.word	0x00000059


	//----- nvinfo : EIATTR_FRAME_SIZE
	.align		4
.L_19:
        /*000c*/ 	.byte	0x04, 0x11
        /*000e*/ 	.short	(.L_21 - .L_20)
	.align		4
.L_20:
        /*0010*/ 	.word	index@($__internal_2_$__cuda_sm10x_tcgen05_guardrail_trap_unallocated_columns_being_dealloced)
        /*0014*/ 	.word	0x00000000


	//----- nvinfo : EIATTR_FRAME_SIZE
	.align		4
.L_21:
        /*0018*/ 	.byte	0x04, 0x11
        /*001a*/ 	.short	(.L_23 - .L_22)
	.align		4
.L_22:
        /*001c*/ 	.word	index@($__internal_1_$__cuda_sm10x_tcgen05_guardrail_trap_phase_invalid_during_alloc)
        /*0020*/ 	.word	0x00000000


	//----- nvinfo : EIATTR_FRAME_SIZE
	.align		4
.L_23:
        /*0024*/ 	.byte	0x04, 0x11
        /*0026*/ 	.short	(.L_25 - .L_24)
	.align		4
.L_24:
        /*0028*/ 	.word	index@($__internal_0_$__cuda_sm10x_tcgen05_guardrail_trap_col_being_dealloced_not_returned_by_alloc)
        /*002c*/ 	.word	0x00000000


	//----- nvinfo : EIATTR_FRAME_SIZE
	.align		4
.L_25:
        /*0030*/ 	.byte	0x04, 0x11
        /*0032*/ 	.short	(.L_27 - .L_26)
	.align		4
.L_26:
        /*0034*/ 	.word	index@(_ZN7cutlass13device_kernelINS_4gemm6kernel13GemmUniversalIN4cute5tupleIJiiiiEEENS1_10collective13CollectiveMmaINS1_35MainloopSm100TmaUmmaWarpSpecializedILi13ELi2ELi4ENS5_IJNS4_1CILi1EEENSA_ILi2EEESB_EEEEENS5_IJNSA_ILi64EEESF_NSA_ILi128EEEEEENS_12float_e4m3_tENS5_IJlSB_lEEESI_SJ_NS4_8TiledMMAINS4_8MMA_AtomIJNS4_10MMA_TraitsINS4_19SM100_MMA_F8F6F4_SSEJSI_SI_fSF_SF_NS4_17integral_constantINS4_4UMMA5MajorELSQ_0EEESR_NSO_INSP_7ScaleInELSS_0EEEST_EEEEEENS4_6LayoutINS5_IJSB_SB_SB_EEENS5_IJNSA_ILi0EEESY_SY_EEEEENS5_IJNS4_10UnderscoreES11_S11_EEEEENS4_23SM90_TMA_LOAD_MULTICASTENS4_14ComposedLayoutINS4_7SwizzleILi3ELi4ELi3EEENS4_18smem_ptr_flag_bitsILi8EEENSW_INS5_IJNSA_ILi8EEESG_EEENS5_IJSG_SB_EEEEEEEvNS4_8identityENS4_13SM90_TMA_LOADES1E_vS1F_EENS_8epilogue10collective18CollectiveEpilogueINS1I_23Sm100TmaWarpSpecializedILi1ELi1ELi32ELb0ELb0EEEJSH_NS5_IJNSW_ISF_SB_EES1N_EEESI_SJ_SI_SJ_NS1I_6fusion15FusionCallbacksIS1M_NS1P_17LinearCombinationISI_fSI_fLNS_15FloatRoundStyleE2EEESH_S1O_JEEENS4_5SM1004TMEM4LOAD26SM100_TMEM_LOAD_16dp32b32xES1G_NS15_INS16_ILi2ELi4ELi3EEES19_NSW_INS5_IJS1A_SF_EEENS5_IJSF_SB_EEEEEEENS4_39AutoVectorizingCopyWithAssumedAlignmentILi128EEENS4_14SM90_TMA_STOREES23_S25_S25_EEEvvEEEEvNT_6ParamsE)
        /*0038*/ 	.word	0x00000000


	//----- nvinfo : EIATTR_MIN_STACK_SIZE
	.align		4
.L_27:
        /*003c*/ 	.byte	0x04, 0x12
        /*003e*/ 	.short	(.L_29 - .L_28)
	.align		4
.L_28:
        /*0040*/ 	.word	index@(_ZN7cutlass13device_kernelINS_4gemm6kernel13GemmUniversalIN4cute5tupleIJiiiiEEENS1_10collective13CollectiveMmaINS1_35MainloopSm100TmaUmmaWarpSpecializedILi13ELi2ELi4ENS5_IJNS4_1CILi1EEENSA_ILi2EEESB_EEEEENS5_IJNSA_ILi64EEESF_NSA_ILi128EEEEEENS_12float_e4m3_tENS5_IJlSB_lEEESI_SJ_NS4_8TiledMMAINS4_8MMA_AtomIJNS4_10MMA_TraitsINS4_19SM100_MMA_F8F6F4_SSEJSI_SI_fSF_SF_NS4_17integral_constantINS4_4UMMA5MajorELSQ_0EEESR_NSO_INSP_7ScaleInELSS_0EEEST_EEEEEENS4_6LayoutINS5_IJSB_SB_SB_EEENS5_IJNSA_ILi0EEESY_SY_EEEEENS5_IJNS4_10UnderscoreES11_S11_EEEEENS4_23SM90_TMA_LOAD_MULTICASTENS4_14ComposedLayoutINS4_7SwizzleILi3ELi4ELi3EEENS4_18smem_ptr_flag_bitsILi8EEENSW_INS5_IJNSA_ILi8EEESG_EEENS5_IJSG_SB_EEEEEEEvNS4_8identityENS4_13SM90_TMA_LOADES1E_vS1F_EENS_8epilogue10collective18CollectiveEpilogueINS1I_23Sm100TmaWarpSpecializedILi1ELi1ELi32ELb0ELb0EEEJSH_NS5_IJNSW_ISF_SB_EES1N_EEESI_SJ_SI_SJ_NS1I_6fusion15FusionCallbacksIS1M_NS1P_17LinearCombinationISI_fSI_fLNS_15FloatRoundStyleE2EEESH_S1O_JEEENS4_5SM1004TMEM4LOAD26SM100_TMEM_LOAD_16dp32b32xES1G_NS15_INS16_ILi2ELi4ELi3EEES19_NSW_INS5_IJS1A_SF_EEENS5_IJSF_SB_EEEEEEENS4_39AutoVectorizingCopyWithAssumedAlignmentILi128EEENS4_14SM90_TMA_STOREES23_S25_S25_EEEvvEEEEvNT_6ParamsE)
        /*0044*/ 	.word	0x00000000
.L_29:


//--------------------- .nv.compat                --------------------------
	.section	.nv.compat,"",@"SHT_CUDA_COMPAT_INFO"
	.align	4
        /*0000*/ 	.byte	0x02, 0x09, 0x01, 0x00, 0x02, 0x02, 0x02, 0x00, 0x02, 0x05, 0x05, 0x00, 0x03, 0x07, 0x01, 0x01
        /*0010*/ 	.byte	0x02, 0x03, 0x01, 0x00, 0x02, 0x06, 0x01, 0x00, 0x04, 0x0b, 0x08, 0x00, 0x09, 0x00, 0x00, 0x00
        /*0020*/ 	.byte	0x00, 0x00, 0x00, 0x00


//--------------------- .nv.info._ZN7cutlass13device_kernelINS_4gemm6kernel13GemmUniversalIN4cute5tupleIJiiiiEEENS1_10collective13CollectiveMmaINS1_35MainloopSm100TmaUmmaWarpSpecializedILi13ELi2ELi4ENS5_IJNS4_1CILi1EEENSA_ILi2EEESB_EEEEENS5_IJNSA_ILi64EEESF_NSA_ILi128EEEEEENS_12float_e4m3_tENS5_IJlSB_lEEESI_SJ_NS4_8TiledMMAINS4_8MMA_AtomIJNS4_10MMA_TraitsINS4_19SM100_MMA_F8F6F4_SSEJSI_SI_fSF_SF_NS4_17integral_constantINS4_4UMMA5MajorELSQ_0EEESR_NSO_INSP_7ScaleInELSS_0EEEST_EEEEEENS4_6LayoutINS5_IJSB_SB_SB_EEENS5_IJNSA_ILi0EEESY_SY_EEEEENS5_IJNS4_10UnderscoreES11_S11_EEEEENS4_23SM90_TMA_LOAD_MULTICASTENS4_14ComposedLayoutINS4_7SwizzleILi3ELi4ELi3EEENS4_18smem_ptr_flag_bitsILi8EEENSW_INS5_IJNSA_ILi8EEESG_EEENS5_IJSG_SB_EEEEEEEvNS4_8identityENS4_13SM90_TMA_LOADES1E_vS1F_EENS_8epilogue10collective18CollectiveEpilogueINS1I_23Sm100TmaWarpSpecializedILi1ELi1ELi32ELb0ELb0EEEJSH_NS5_IJNSW_ISF_SB_EES1N_EEESI_SJ_SI_SJ_NS1I_6fusion15FusionCallbacksIS1M_NS1P_17LinearCombinationISI_fSI_fLNS_15FloatRoundStyleE2EEESH_S1O_JEEENS4_5SM1004TMEM4LOAD26SM100_TMEM_LOAD_16dp32b32xES1G_NS15_INS16_ILi2ELi4ELi3EEES19_NSW_INS5_IJS1A_SF_EEENS5_IJSF_SB_EEEEEEENS4_39AutoVectorizingCopyWithAssumedAlignmentILi128EEENS4_14SM90_TMA_STOREES23_S25_S25_EEEvvEEEEvNT_6ParamsE --------------------------
	.section	.nv.info._ZN7cutlass13device_kernelINS_4gemm6kernel13GemmUniversalIN4cute5tupleIJiiiiEEENS1_10collective13CollectiveMmaINS1_35MainloopSm100TmaUmmaWarpSpecializedILi13ELi2ELi4ENS5_IJNS4_1CILi1EEENSA_ILi2EEESB_EEEEENS5_IJNSA_ILi64EEESF_NSA_ILi128EEEEEENS_12float_e4m3_tENS5_IJlSB_lEEESI_SJ_NS4_8TiledMMAINS4_8MMA_AtomIJNS4_10MMA_TraitsINS4_19SM100_MMA_F8F6F4_SSEJSI_SI_fSF_SF_NS4_17integral_constantINS4_4UMMA5MajorELSQ_0EEESR_NSO_INSP_7ScaleInELSS_0EEEST_EEEEEENS4_6LayoutINS5_IJSB_SB_SB_EEENS5_IJNSA_ILi0EEESY_SY_EEEEENS5_IJNS4_10UnderscoreES11_S11_EEEEENS4_23SM90_TMA_LOAD_MULTICASTENS4_14ComposedLayoutINS4_7SwizzleILi3ELi4ELi3EEENS4_18smem_ptr_flag_bitsILi8EEENSW_INS5_IJNSA_ILi8EEESG_EEENS5_IJSG_SB_EEEEEEEvNS4_8identityENS4_13SM90_TMA_LOADES1E_vS1F_EENS_8epilogue10collective18CollectiveEpilogueINS1I_23Sm100TmaWarpSpecializedILi1ELi1ELi32ELb0ELb0EEEJSH_NS5_IJNSW_ISF_SB_EES1N_EEESI_SJ_SI_SJ_NS1I_6fusion15FusionCallbacksIS1M_NS1P_17LinearCombinationISI_fSI_fLNS_15FloatRoundStyleE2EEESH_S1O_JEEENS4_5SM1004TMEM4LOAD26SM100_TMEM_LOAD_16dp32b32xES1G_NS15_INS16_ILi2ELi4ELi3EEES19_NSW_INS5_IJS1A_SF_EEENS5_IJSF_SB_EEEEEEENS4_39AutoVectorizingCopyWithAssumedAlignmentILi128EEENS4_14SM90_TMA_STOREES23_S25_S25_EEEvvEEEEvNT_6ParamsE,"",@"SHT_CUDA_INFO"
	.sectionflags	@""
	.align	4


	//----- nvinfo : EIATTR_CUDA_API_VERSION
	.align		4
        /*0000*/ 	.byte	0x04, 0x37
        /*0002*/ 	.short	(.L_31 - .L_30)
.L_30:
        /*0004*/ 	.word	0x00000082


	//----- nvinfo : EIATTR_KPARAM_INFO
	.align		4
.L_31:
        /*0008*/ 	.byte	0x04, 0x17
        /*000a*/ 	.short	(.L_33 - .L_32)
.L_32:
        /*000c*/ 	.word	0x00000000
        /*0010*/ 	.short	0x0000
        /*0012*/ 	.short	0x0000
        /*0014*/ 	.byte	0x00, 0xf0, 0x01, 0x20


	//----- nvinfo : EIATTR_AT_ENTRY_FRAGMENTS
	.align		4
.L_33:
        /*0018*/ 	.byte	0x04, 0x4f
        /*001a*/ 	.short	(.L_35 - .L_34)


	//   ....[0]....
.L_34:
        /*001c*/ 	.word	0x00000006


	//----- nvinfo : EIATTR_RESERVED_SMEM_USED
	.align		4
.L_35:
        /*0020*/ 	.byte	0x01, 0x41
	.zero		2


	//----- nvinfo : EIATTR_SPARSE_MMA_MASK
	.align		4
        /*0024*/ 	.byte	0x03, 0x50
        /*0026*/ 	.short	0x0000


	//----- nvinfo : EIATTR_TCGEN05_1CTA_USED
	.align		4
        /*0028*/ 	.byte	0x01, 0x51
	.zero		2


	//----- nvinfo : EIATTR_MAXREG_COUNT
	.align		4
        /*002c*/ 	.byte	0x03, 0x1b
        /*002e*/ 	.short	0x00ff


	//----- nvinfo : EIATTR_NUM_BARRIERS
	.align		4
        /*0030*/ 	.byte	0x02, 0x4c
        /*0032*/ 	.byte	0x07
	.zero		1


	//----- nvinfo : EIATTR_EXTERNS
	.align		4
        /*0034*/ 	.byte	0x04, 0x0f
        /*0036*/ 	.short	(.L_37 - .L_36)


	//   ....[0]....
	.align		4
.L_36:
        /*0038*/ 	.word	index@(__assertfail)


	//----- nvinfo : EIATTR_MERCURY_ISA_VERSION
	.align		4
.L_37:
        /*003c*/ 	.byte	0x03, 0x5f
        /*003e*/ 	.short	0x0101


	//----- nvinfo : EIATTR_INT_WARP_WIDE_INSTR_OFFSETS
	.align		4
        /*0040*/ 	.byte	0x04, 0x31
        /*0042*/ 	.short	(.L_39 - .L_38)


	//   ....[0]....
.L_38:
        /*0044*/ 	.word	0x00004290


	//   ....[1]....
        /*0048*/ 	.word	0x000042c0


	//   ....[2]....
        /*004c*/ 	.word	0x000042e0


	//   ....[3]....
        /*0050*/ 	.word	0x00004e10


	//   ....[4]....
        /*0054*/ 	.word	0x00004ec0


	//----- nvinfo : EIATTR_COOP_GROUP_MASK_REGIDS
	.align		4
.L_39:
        /*0058*/ 	.byte	0x04, 0x29
        /*005a*/ 	.short	(.L_41 - .L_40)


	//   ....[0]....
.L_40:
        /*005c*/ 	.word	0xffffffff


	//   ....[1]....
        /*0060*/ 	.word	0xffffffff


	//   ....[2]....
        /*0064*/ 	.word	0xffffffff


	//   ....[3]....
        /*0068*/ 	.word	0xffffffff


	//   ....[4]....
        /*006c*/ 	.word	0xffffffff


	//   ....[5]....
        /*0070*/ 	.word	0xffffffff


	//   ....[6]....
        /*0074*/ 	.word	0xffffffff


	//   ....[7]....
        /*0078*/ 	.word	0xffffffff


	//   ....[8]....
        /*007c*/ 	.word	0xffffffff


	//   ....[9]....
        /*0080*/ 	.word	0xffffffff


	//   ....[10]....
        /*0084*/ 	.word	0xffffffff


	//   ....[11]....
        /*0088*/ 	.word	0xffffffff


	//   ....[12]....
        /*008c*/ 	.word	0xffffffff


	//   ....[13]....
        /*0090*/ 	.word	0xffffffff


	//----- nvinfo : EIATTR_COOP_GROUP_INSTR_OFFSETS
	.align		4
.L_41:
        /*0094*/ 	.byte	0x04, 0x28
        /*0096*/ 	.short	(.L_43 - .L_42)


	//   ....[0]....
.L_42:
        /*0098*/ 	.word	0x00000080


	//   ....[1]....
        /*009c*/ 	.word	0x000004e0


	//   ....[2]....
        /*00a0*/ 	.word	0x000007e0


	//   ....[3]....
        /*00a4*/ 	.word	0x00000920


	//   ....[4]....
        /*00a8*/ 	.word	0x00000a20


	//   ....[5]....
        /*00ac*/ 	.word	0x00000b90


	//   ....[6]....
        /*00b0*/ 	.word	0x00000d30


	//   ....[7]....
        /*00b4*/ 	.word	0x00000ee0


	//   ....[8]....
        /*00b8*/ 	.word	0x000020d0


	//   ....[9]....
        /*00bc*/ 	.word	0x00003480


	//   ....[10]....
        /*00c0*/ 	.word	0x00003690


	//   ....[11]....
        /*00c4*/ 	.word	0x000036c0


	//   ....[12]....
        /*00c8*/ 	.word	0x00004170


	//   ....[13]....
        /*00cc*/ 	.word	0x000043a0


	//----- nvinfo : EIATTR_VRC_CTA_INIT_COUNT
	.align		4
.L_43:
        /*00d0*/ 	.byte	0x02, 0x4a
        /*00d2*/ 	.byte	0x80
	.zero		1


	//----- nvinfo : EIATTR_SYSCALL_OFFSETS
	.align		4
        /*00d4*/ 	.byte	0x04, 0x46
        /*00d6*/ 	.short	(.L_45 - .L_44)


	//   ....[0]....
.L_44:
        /*00d8*/ 	.word	0x00005a30


	//   ....[1]....
        /*00dc*/ 	.word	0x00005b70


	//   ....[2]....
        /*00e0*/ 	.word	0x000062f0


	//----- nvinfo : EIATTR_MBARRIER_INSTR_OFFSETS
	.align		4
.L_45:
        /*00e4*/ 	.byte	0x04, 0x39
        /*00e6*/ 	.short	(.L_47 - .L_46)


	//   ....[0]....
.L_46:
        /*00e8*/ 	.word	0x00000620
        /*00ec*/ 	.word	0x000000ff
        /*00f0*/ 	.word	0x00000000
        /*00f4*/ 	.short	0x0100
        /*00f6*/ 	.byte	0x04
	.zero		1


	//   ....[1]....
        /*00f8*/ 	.word	0x00000630
        /*00fc*/ 	.word	0x000000ff
        /*0100*/ 	.word	0x00000068
        /*0104*/ 	.short	0x0100
        /*0106*/ 	.byte	0x04
	.zero		1


	//   ....[2]....
        /*0108*/ 	.word	0x00000640
        /*010c*/ 	.word	0x000000ff
        /*0110*/ 	.word	0x00000008
        /*0114*/ 	.short	0x0100
        /*0116*/ 	.byte	0x04
	.zero		1


	//   ....[3]....
        /*0118*/ 	.word	0x00000650
        /*011c*/ 	.word	0x000000ff
        /*0120*/ 	.word	0x00000070
        /*0124*/ 	.short	0x0100
        /*0126*/ 	.byte	0x04
	.zero		1


	//   ....[4]....
        /*0128*/ 	.word	0x00000660
        /*012c*/ 	.word	0x000000ff
        /*0130*/ 	.word	0x00000010
        /*0134*/ 	.short	0x0100
        /*0136*/ 	.byte	0x04
	.zero		1


	//   ....[5]....
        /*0138*/ 	.word	0x00000670
        /*013c*/ 	.word	0x000000ff
        /*0140*/ 	.word	0x00000078
        /*0144*/ 	.short	0x0100
        /*0146*/ 	.byte	0x04
	.zero		1


	//   ....[6]....
        /*0148*/ 	.word	0x00000680
        /*014c*/ 	.word	0x000000ff
        /*0150*/ 	.word	0x00000018
        /*0154*/ 	.short	0x0100
        /*0156*/ 	.byte	0x04
	.zero		1


	//   ....[7]....
        /*0158*/ 	.word	0x00000690
        /*015c*/ 	.word	0x000000ff
        /*0160*/ 	.word	0x00000080
        /*0164*/ 	.short	0x0100
        /*0166*/ 	.byte	0x04
	.zero		1


	//   ....[8]....
        /*0168*/ 	.word	0x000006a0
        /*016c*/ 	.word	0x000000ff
        /*0170*/ 	.word	0x00000020
        /*0174*/ 	.short	0x0100
        /*0176*/ 	.byte	0x04
	.zero		1


	//   ....[9]....
        /*0178*/ 	.word	0x000006b0
        /*017c*/ 	.word	0x000000ff
        /*0180*/ 	.word	0x00000088
        /*0184*/ 	.short	0x0100
        /*0186*/ 	.byte	0x04
	.zero		1


	//   ....[10]....
        /*0188*/ 	.word	0x000006c0
        /*018c*/ 	.word	0x000000ff
        /*0190*/ 	.word	0x00000028
        /*0194*/ 	.short	0x0100
        /*0196*/ 	.byte	0x04
	.zero		1


	//   ....[11]....
        /*0198*/ 	.word	0x000006d0
        /*019c*/ 	.word	0x000000ff
        /*01a0*/ 	.word	0x00000090
        /*01a4*/ 	.short	0x0100
        /*01a6*/ 	.byte	0x04
	.zero		1


	//   ....[12]....
        /*01a8*/ 	.word	0x000006e0
        /*01ac*/ 	.word	0x000000ff
        /*01b0*/ 	.word	0x00000030
        /*01b4*/ 	.short	0x0100
        /*01b6*/ 	.byte	0x04
	.zero		1


	//   ....[13]....
        /*01b8*/ 	.word	0x000006f0
        /*01bc*/ 	.word	0x000000ff
        /*01c0*/ 	.word	0x00000098
        /*01c4*/ 	.short	0x0100
        /*01c6*/ 	.byte	0x04
	.zero		1


	//   ....[14]....
        /*01c8*/ 	.word	0x00000700
        /*01cc*/ 	.word	0x000000ff
        /*01d0*/ 	.word	0x00000038
        /*01d4*/ 	.short	0x0100
        /*01d6*/ 	.byte	0x04
	.zero		1


	//   ....[15]....
        /*01d8*/ 	.word	0x00000710
        /*01dc*/ 	.word	0x000000ff
        /*01e0*/ 	.word	0x000000a0
        /*01e4*/ 	.short	0x0100
        /*01e6*/ 	.byte	0x04
	.zero		1


	//   ....[16]....
        /*01e8*/ 	.word	0x00000720
        /*01ec*/ 	.word	0x000000ff
        /*01f0*/ 	.word	0x00000040
        /*01f4*/ 	.short	0x0100
        /*01f6*/ 	.byte	0x04
	.zero		1


	//   ....[17]....
        /*01f8*/ 	.word	0x00000730
        /*01fc*/ 	.word	0x000000ff
        /*0200*/ 	.word	0x000000a8
        /*0204*/ 	.short	0x0100
        /*0206*/ 	.byte	0x04
	.zero		1


	//   ....[18]....
        /*0208*/ 	.word	0x00000740
        /*020c*/ 	.word	0x000000ff
        /*0210*/ 	.word	0x00000048
        /*0214*/ 	.short	0x0100
        /*0216*/ 	.byte	0x04
	.zero		1


	//   ....[19]....
        /*0218*/ 	.word	0x00000750
        /*021c*/ 	.word	0x000000ff
        /*0220*/ 	.word	0x000000b0
        /*0224*/ 	.short	0x0100
        /*0226*/ 	.byte	0x04
	.zero		1


	//   ....[20]....
        /*0228*/ 	.word	0x00000760
        /*022c*/ 	.word	0x000000ff
        /*0230*/ 	.word	0x00000050
        /*0234*/ 	.short	0x0100
        /*0236*/ 	.byte	0x04
	.zero		1


	//   ....[21]....
        /*0238*/ 	.word	0x00000770
        /*023c*/ 	.word	0x000000ff
        /*0240*/ 	.word	0x000000b8
        /*0244*/ 	.short	0x0100
        /*0246*/ 	.byte	0x04
	.zero		1


	//   ....[22]....
        /*0248*/ 	.word	0x00000780
        /*024c*/ 	.word	0x000000ff
        /*0250*/ 	.word	0x00000058
        /*0254*/ 	.short	0x0100
        /*0256*/ 	.byte	0x04
	.zero		1


	//   ....[23]....
        /*0258*/ 	.word	0x00000790
        /*025c*/ 	.word	0x000000ff
        /*0260*/ 	.word	0x000000c0
        /*0264*/ 	.short	0x0100
        /*0266*/ 	.byte	0x04
	.zero		1


	//   ....[24]....
        /*0268*/ 	.word	0x000007a0
        /*026c*/ 	.word	0x000000ff
        /*0270*/ 	.word	0x00000060
        /*0274*/ 	.short	0x0100
        /*0276*/ 	.byte	0x04
	.zero		1


	//   ....[25]....
        /*0278*/ 	.word	0x000007b0
        /*027c*/ 	.word	0x000000ff
        /*0280*/ 	.word	0x000000c8
        /*0284*/ 	.short	0x0100
        /*0286*/ 	.byte	0x04
	.zero		1


	//   ....[26]....
        /*0288*/ 	.word	0x000008f0
        /*028c*/ 	.word	0x000000ff
        /*0290*/ 	.word	0x000000d0
        /*0294*/ 	.short	0x0100
        /*0296*/ 	.byte	0x04
	.zero		1


	//   ....[27]....
        /*0298*/ 	.word	0x00000900
        /*029c*/ 	.word	0x000000ff
        /*02a0*/ 	.word	0x000000d8
        /*02a4*/ 	.short	0x0100
        /*02a6*/ 	.byte	0x04
	.zero		1


	//   ....[28]....
        /*02a8*/ 	.word	0x000009f0
        /*02ac*/ 	.word	0x000000ff
        /*02b0*/ 	.word	0x000000e0
        /*02b4*/ 	.short	0x0100
        /*02b6*/ 	.byte	0x06
	.zero		1


	//   ....[29]....
        /*02b8*/ 	.word	0x00000a00
        /*02bc*/ 	.word	0x000000ff
        /*02c0*/ 	.word	0x000000e8
        /*02c4*/ 	.short	0x0100
        /*02c6*/ 	.byte	0x06
	.zero		1


	//   ....[30]....
        /*02c8*/ 	.word	0x00000b40
        /*02cc*/ 	.word	0x000000ff
        /*02d0*/ 	.word	0x000000f0
        /*02d4*/ 	.short	0x0100
        /*02d6*/ 	.byte	0x06
	.zero		1


	//   ....[31]....
        /*02d8*/ 	.word	0x00000b50
        /*02dc*/ 	.word	0x000000ff
        /*02e0*/ 	.word	0x00000100
        /*02e4*/ 	.short	0x0100
        /*02e6*/ 	.byte	0x06
	.zero		1


	//   ....[32]....
        /*02e8*/ 	.word	0x00000b60
        /*02ec*/ 	.word	0x000000ff
        /*02f0*/ 	.word	0x000000f8
        /*02f4*/ 	.short	0x0100
        /*02f6*/ 	.byte	0x06
	.zero		1


	//   ....[33]....
        /*02f8*/ 	.word	0x00000b70
        /*02fc*/ 	.word	0x000000ff
        /*0300*/ 	.word	0x00000108
        /*0304*/ 	.short	0x0100
        /*0306*/ 	.byte	0x06
	.zero		1


	//   ....[34]....
        /*0308*/ 	.word	0x00000ca0
        /*030c*/ 	.word	0x000000ff
        /*0310*/ 	.word	0x00000110
        /*0314*/ 	.short	0x0100
        /*0316*/ 	.byte	0x04
	.zero		1


	//   ....[35]....
        /*0318*/ 	.word	0x00000cb0
        /*031c*/ 	.word	0x000000ff
        /*0320*/ 	.word	0x00000130
        /*0324*/ 	.short	0x0100
        /*0326*/ 	.byte	0x04
	.zero		1


	//   ....[36]....
        /*0328*/ 	.word	0x00000cc0
        /*032c*/ 	.word	0x000000ff
        /*0330*/ 	.word	0x00000118
        /*0334*/ 	.short	0x0100
        /*0336*/ 	.byte	0x04
	.zero		1


	//   ....[37]....
        /*0338*/ 	.word	0x00000cd0
        /*033c*/ 	.word	0x000000ff
        /*0340*/ 	.word	0x00000138
        /*0344*/ 	.short	0x0100
        /*0346*/ 	.byte	0x04
	.zero		1


	//   ....[38]....
        /*0348*/ 	.word	0x00000ce0
        /*034c*/ 	.word	0x000000ff
        /*0350*/ 	.word	0x00000120
        /*0354*/ 	.short	0x0100
        /*0356*/ 	.byte	0x04
	.zero		1


	//   ....[39]....
        /*0358*/ 	.word	0x00000cf0
        /*035c*/ 	.word	0x000000ff
        /*0360*/ 	.word	0x00000140
        /*0364*/ 	.short	0x0100
        /*0366*/ 	.byte	0x04
	.zero		1


	//   ....[40]....
        /*0368*/ 	.word	0x00000d00
        /*036c*/ 	.word	0x000000ff
        /*0370*/ 	.word	0x00000128
        /*0374*/ 	.short	0x0100
        /*0376*/ 	.byte	0x04
	.zero		1


	//   ....[41]....
        /*0378*/ 	.word	0x00000d10
        /*037c*/ 	.word	0x000000ff
        /*0380*/ 	.word	0x00000148
        /*0384*/ 	.short	0x0100
        /*0386*/ 	.byte	0x04
	.zero		1


	//   ....[42]....
        /*0388*/ 	.word	0x00000e00
        /*038c*/ 	.word	0x000000ff
        /*0390*/ 	.word	0x00000150
        /*0394*/ 	.short	0x0100
        /*0396*/ 	.byte	0x04
	.zero		1


	//   ....[43]....
        /*0398*/ 	.word	0x00000e10
        /*039c*/ 	.word	0x000000ff
        /*03a0*/ 	.word	0x00000160
        /*03a4*/ 	.short	0x0100
        /*03a6*/ 	.byte	0x04
	.zero		1


	//   ....[44]....
        /*03a8*/ 	.word	0x00000e20
        /*03ac*/ 	.word	0x000000ff
        /*03b0*/ 	.word	0x00000158
        /*03b4*/ 	.short	0x0100
        /*03b6*/ 	.byte	0x04
	.zero		1


	//   ....[45]....
        /*03b8*/ 	.word	0x00000e30
        /*03bc*/ 	.word	0x000000ff
        /*03c0*/ 	.word	0x00000168
        /*03c4*/ 	.short	0x0100
        /*03c6*/ 	.byte	0x04
	.zero		1


	//   ....[46]....
        /*03c8*/ 	.word	0x00001950
        /*03cc*/ 	.word	0x00000000
        /*03d0*/ 	.word	0x00000160
        /*03d4*/ 	.short	0x010a
        /*03d6*/ 	.byte	0xff
	.zero		1


	//   ....[47]....
        /*03d8*/ 	.word	0x00001980
        /*03dc*/ 	.word	0x00000000
        /*03e0*/ 	.word	0x00000150
        /*03e4*/ 	.short	0x0101
        /*03e6*/ 	.byte	0xff
	.zero		1


	//   ....[48]....
        /*03e8*/ 	.word	0x00001a50
        /*03ec*/ 	.word	0x000000ff
        /*03f0*/ 	.word	0x00000068
        /*03f4*/ 	.short	0x010a
        /*03f6*/ 	.byte	0x04
	.zero		1


	//   ....[49]....
        /*03f8*/ 	.word	0x00001ad0
        /*03fc*/ 	.word	0x000000ff
        /*0400*/ 	.word	0x00000068
        /*0404*/ 	.short	0x010a
        /*0406*/ 	.byte	0x21
	.zero		1


	//   ....[50]....
        /*0408*/ 	.word	0x00001c70
        /*040c*/ 	.word	0x000000ff
        /*0410*/ 	.word	0x00000068
        /*0414*/ 	.short	0x010a
        /*0416*/ 	.byte	0x08
	.zero		1


	//   ....[51]....
        /*0418*/ 	.word	0x00001d80
        /*041c*/ 	.word	0x000000ff
        /*0420*/ 	.word	0x000000e8
        /*0424*/ 	.short	0x0101
        /*0426*/ 	.byte	0x06
	.zero		1


	//   ....[52]....
        /*0428*/ 	.word	0x00001da0
        /*042c*/ 	.word	0x000000ff
        /*0430*/ 	.word	0x00000068
        /*0434*/ 	.short	0x010a
        /*0436*/ 	.byte	0x04
	.zero		1


	//   ....[53]....
        /*0438*/ 	.word	0x00001e20
        /*043c*/ 	.word	0x000000ff
        /*0440*/ 	.word	0x00000068
        /*0444*/ 	.short	0x010a
        /*0446*/ 	.byte	0x11
	.zero		1


	//   ....[54]....
        /*0448*/ 	.word	0x00001fc0
        /*044c*/ 	.word	0x000000ff
        /*0450*/ 	.word	0x00000068
        /*0454*/ 	.short	0x010a
        /*0456*/ 	.byte	0x07
	.zero		1


	//   ....[55]....
        /*0458*/ 	.word	0x00002100
        /*045c*/ 	.word	0x00000003
        /*0460*/ 	.word	0x000000f0
        /*0464*/ 	.short	0x010a
        /*0466*/ 	.byte	0xff
	.zero		1


	//   ....[56]....
        /*0468*/ 	.word	0x00002250
        /*046c*/ 	.word	0x00000000
        /*0470*/ 	.word	0x00000000
        /*0474*/ 	.short	0x0101
        /*0476*/ 	.byte	0xff
	.zero		1


	//   ....[57]....
        /*0478*/ 	.word	0x000027f0
        /*047c*/ 	.word	0x000000ff
        /*0480*/ 	.word	0x00000000
        /*0484*/ 	.short	0x010a
        /*0486*/ 	.byte	0x04
	.zero		1


	//   ....[58]....
        /*0488*/ 	.word	0x00002880
        /*048c*/ 	.word	0x000000ff
        /*0490*/ 	.word	0x00000000
        /*0494*/ 	.short	0x010a
        /*0496*/ 	.byte	0x05
	.zero		1


	//   ....[59]....
        /*0498*/ 	.word	0x00002910
        /*049c*/ 	.word	0x000000ff
        /*04a0*/ 	.word	0x00000000
        /*04a4*/ 	.short	0x010a
        /*04a6*/ 	.byte	0x05
	.zero		1


	//   ....[60]....
        /*04a8*/ 	.word	0x000029a0
        /*04ac*/ 	.word	0x000000ff
        /*04b0*/ 	.word	0x00000000
        /*04b4*/ 	.short	0x010a
        /*04b6*/ 	.byte	0x05
	.zero		1


	//   ....[61]....
        /*04b8*/ 	.word	0x00002a30
        /*04bc*/ 	.word	0x000000ff
        /*04c0*/ 	.word	0x00000000
        /*04c4*/ 	.short	0x010a
        /*04c6*/ 	.byte	0x05
	.zero		1


	//   ....[62]....
        /*04c8*/ 	.word	0x00002ac0
        /*04cc*/ 	.word	0x000000ff
        /*04d0*/ 	.word	0x00000000
        /*04d4*/ 	.short	0x010a
        /*04d6*/ 	.byte	0x05
	.zero		1


	//   ....[63]....
        /*04d8*/ 	.word	0x00002b50
        /*04dc*/ 	.word	0x000000ff
        /*04e0*/ 	.word	0x00000000
        /*04e4*/ 	.short	0x010a
        /*04e6*/ 	.byte	0x05
	.zero		1


	//   ....[64]....
        /*04e8*/ 	.word	0x00002be0
        /*04ec*/ 	.word	0x000000ff
        /*04f0*/ 	.word	0x00000000
        /*04f4*/ 	.short	0x010a
        /*04f6*/ 	.byte	0x05
	.zero		1


	//   ....[65]....
        /*04f8*/ 	.word	0x00002c70
        /*04fc*/ 	.word	0x000000ff
        /*0500*/ 	.word	0x00000000
        /*0504*/ 	.short	0x010a
        /*0506*/ 	.byte	0x05
	.zero		1


	//   ....[66]....
        /*0508*/ 	.word	0x00002d00
        /*050c*/ 	.word	0x000000ff
        /*0510*/ 	.word	0x00000000
        /*0514*/ 	.short	0x010a
        /*0516*/ 	.byte	0x05
	.zero		1


	//   ....[67]....
        /*0518*/ 	.word	0x00002d90
        /*051c*/ 	.word	0x000000ff
        /*0520*/ 	.word	0x00000000
        /*0524*/ 	.short	0x010a
        /*0526*/ 	.byte	0x05
	.zero		1


	//   ....[68]....
        /*0528*/ 	.word	0x00002e20
        /*052c*/ 	.word	0x000000ff
        /*0530*/ 	.word	0x00000000
        /*0534*/ 	.short	0x010a
        /*0536*/ 	.byte	0x05
	.zero		1


	//   ....[69]....
        /*0538*/ 	.word	0x00002ec0
        /*053c*/ 	.word	0x00000000
        /*0540*/ 	.word	0x00000000
        /*0544*/ 	.short	0x010a
        /*0546*/ 	.byte	0xff
	.zero		1


	//   ....[70]....
        /*0548*/ 	.word	0x00002fe0
        /*054c*/ 	.word	0x00000002
        /*0550*/ 	.word	0x00000150
        /*0554*/ 	.short	0x010a
        /*0556*/ 	.byte	0xff
	.zero		1


	//   ....[71]....
        /*0558*/ 	.word	0x00003050
        /*055c*/ 	.word	0x00000002
        /*0560*/ 	.word	0x00000000
        /*0564*/ 	.short	0x0101
        /*0566*/ 	.byte	0xff
	.zero		1


	//   ....[72]....
        /*0568*/ 	.word	0x00003070
        /*056c*/ 	.word	0x000000ff
        /*0570*/ 	.word	0x00000100
        /*0574*/ 	.short	0x010a
        /*0576*/ 	.byte	0x04
	.zero		1


	//   ....[73]....
        /*0578*/ 	.word	0x00003190
        /*057c*/ 	.word	0x00000002
        /*0580*/ 	.word	0x000000f0
        /*0584*/ 	.short	0x010a
        /*0586*/ 	.byte	0xff
	.zero		1


	//   ....[74]....
        /*0588*/ 	.word	0x00003290
        /*058c*/ 	.word	0x00000002
        /*0590*/ 	.word	0x00000000
        /*0594*/ 	.short	0x0101
        /*0596*/ 	.byte	0xff
	.zero		1


	//   ....[75]....
        /*0598*/ 	.word	0x00003320
        /*059c*/ 	.word	0x000000ff
        /*05a0*/ 	.word	0x00000100
        /*05a4*/ 	.short	0x0106
        /*05a6*/ 	.byte	0x04
	.zero		1


	//   ....[76]....
        /*05a8*/ 	.word	0x00003340
        /*05ac*/ 	.word	0x000000ff
        /*05b0*/ 	.word	0x00000100
        /*05b4*/ 	.short	0x010a
        /*05b6*/ 	.byte	0x04
	.zero		1


	//   ....[77]....
        /*05b8*/ 	.word	0x000033d0
        /*05bc*/ 	.word	0x000000ff
        /*05c0*/ 	.word	0x00000100
        /*05c4*/ 	.short	0x0106
        /*05c6*/ 	.byte	0x07
	.zero		1


	//   ....[78]....
        /*05c8*/ 	.word	0x00003410
        /*05cc*/ 	.word	0x00000000
        /*05d0*/ 	.word	0x00000100
        /*05d4*/ 	.short	0x010a
        /*05d6*/ 	.byte	0xff
	.zero		1


	//   ....[79]....
        /*05d8*/ 	.word	0x00003960
        /*05dc*/ 	.word	0x00000000
        /*05e0*/ 	.word	0x000000f0
        /*05e4*/ 	.short	0x010a
        /*05e6*/ 	.byte	0xff
	.zero		1


	//   ....[80]....
        /*05e8*/ 	.word	0x00003a60
        /*05ec*/ 	.word	0x00000003
        /*05f0*/ 	.word	0x00000000
        /*05f4*/ 	.short	0x0101
        /*05f6*/ 	.byte	0xff
	.zero		1


	//   ....[81]....
        /*05f8*/ 	.word	0x00003a70
        /*05fc*/ 	.word	0x000000ff
        /*0600*/ 	.word	0x00000000
        /*0604*/ 	.short	0x010a
        /*0606*/ 	.byte	0x04
	.zero		1


	//   ....[82]....
        /*0608*/ 	.word	0x00003af0
        /*060c*/ 	.word	0x000000ff
        /*0610*/ 	.word	0x00000130
        /*0614*/ 	.short	0x010a
        /*0616*/ 	.byte	0x1f
	.zero		1


	//   ....[83]....
        /*0618*/ 	.word	0x00003bd0
        /*061c*/ 	.word	0x000000ff
        /*0620*/ 	.word	0x00000000
        /*0624*/ 	.short	0x010a
        /*0626*/ 	.byte	0x05
	.zero		1


	//   ....[84]....
        /*0628*/ 	.word	0x00003d10
        /*062c*/ 	.word	0x000000ff
        /*0630*/ 	.word	0x00000000
        /*0634*/ 	.short	0x010a
        /*0636*/ 	.byte	0x04
	.zero		1


	//   ....[85]....
        /*0638*/ 	.word	0x00003fa0
        /*063c*/ 	.word	0x000000ff
        /*0640*/ 	.word	0x00000000
        /*0644*/ 	.short	0x010a
        /*0646*/ 	.byte	0x04
	.zero		1


	//   ....[86]....
        /*0648*/ 	.word	0x00004030
        /*064c*/ 	.word	0x000000ff
        /*0650*/ 	.word	0x00000000
        /*0654*/ 	.short	0x010a
        /*0656*/ 	.byte	0x05
	.zero		1


	//   ....[87]....
        /*0658*/ 	.word	0x000040c0
        /*065c*/ 	.word	0x000000ff
        /*0660*/ 	.word	0x00000000
        /*0664*/ 	.short	0x010a
        /*0666*/ 	.byte	0x05
	.zero		1


	//   ....[88]....
        /*0668*/ 	.word	0x00004150
        /*066c*/ 	.word	0x000000ff
        /*0670*/ 	.word	0x00000000
        /*0674*/ 	.short	0x010a
        /*0676*/ 	.byte	0x04
	.zero		1


	//   ....[89]....
        /*0678*/ 	.word	0x000045f0
        /*067c*/ 	.word	0x00000007
        /*0680*/ 	.word	0x000000f0
        /*0684*/ 	.short	0x010a
        /*0686*/ 	.byte	0xff
	.zero		1


	//   ....[90]....
        /*0688*/ 	.word	0x00004760
        /*068c*/ 	.word	0x00000000
        /*0690*/ 	.word	0x00000000
        /*0694*/ 	.short	0x0101
        /*0696*/ 	.byte	0xff
	.zero		1


	//   ....[91]....
        /*0698*/ 	.word	0x00004bd0
        /*069c*/ 	.word	0x000000ff
        /*06a0*/ 	.word	0x000000e8
        /*06a4*/ 	.short	0x010a
        /*06a6*/ 	.byte	0x11
	.zero		1


	//   ....[92]....
        /*06a8*/ 	.word	0x00004d50
        /*06ac*/ 	.word	0x000000ff
        /*06b0*/ 	.word	0x000000d8
        /*06b4*/ 	.short	0x010a
        /*06b6*/ 	.byte	0x11
	.zero		1


	//   ....[93]....
        /*06b8*/ 	.word	0x00004f60
        /*06bc*/ 	.word	0x000000ff
        /*06c0*/ 	.word	0x000000d0
        /*06c4*/ 	.short	0x010b
        /*06c6*/ 	.byte	0x11
	.zero		1


	//   ....[94]....
        /*06c8*/ 	.word	0x00004f70
        /*06cc*/ 	.word	0x000000ff
        /*06d0*/ 	.word	0x00000000
        /*06d4*/ 	.short	0x0101
        /*06d6*/ 	.byte	0x30
	.zero		1


	//   ....[95]....
        /*06d8*/ 	.word	0x00004fb0
        /*06dc*/ 	.word	0x00000000
        /*06e0*/ 	.word	0x000000d8
        /*06e4*/ 	.short	0x010a
        /*06e6*/ 	.byte	0xff
	.zero		1


	//   ....[96]....
        /*06e8*/ 	.word	0x000052f0
        /*06ec*/ 	.word	0x00000003
        /*06f0*/ 	.word	0x000000f0
        /*06f4*/ 	.short	0x010a
        /*06f6*/ 	.byte	0xff
	.zero		1


	//   ....[97]....
        /*06f8*/ 	.word	0x00005470
        /*06fc*/ 	.word	0x00000000
        /*0700*/ 	.word	0x00000000
        /*0704*/ 	.short	0x0101
        /*0706*/ 	.byte	0xff
	.zero		1


	//   ....[98]....
        /*0708*/ 	.word	0x00005ed0
        /*070c*/ 	.word	0x000000ff
        /*0710*/ 	.word	0x000000d0
        /*0714*/ 	.short	0x010a
        /*0716*/ 	.byte	0x2c
	.zero		1


	//   ....[99]....
        /*0718*/ 	.word	0x00005ee0
        /*071c*/ 	.word	0x00000016
        /*0720*/ 	.word	0x00000110
        /*0724*/ 	.short	0x010a
        /*0726*/ 	.byte	0xff
	.zero		1


	//   ....[100]....
        /*0728*/ 	.word	0x00006090
        /*072c*/ 	.word	0x000000ff
        /*0730*/ 	.word	0x000000d0
        /*0734*/ 	.short	0x010a
        /*0736*/ 	.byte	0x2c
	.zero		1


	//   ....[101]....
        /*0738*/ 	.word	0x00006170
        /*073c*/ 	.word	0x000000ff
        /*0740*/ 	.word	0x00000000
        /*0744*/ 	.short	0x0101
        /*0746*/ 	.byte	0x04
	.zero		1


	//   ....[102]....
        /*0748*/ 	.word	0x000061d0
        /*074c*/ 	.word	0x00000016
        /*0750*/ 	.word	0x00000110
        /*0754*/ 	.short	0x010a
        /*0756*/ 	.byte	0xff
	.zero		1


	//   ....[103]....
        /*0758*/ 	.word	0x00006540
        /*075c*/ 	.word	0x000000ff
        /*0760*/ 	.word	0x00000000
        /*0764*/ 	.short	0x0101
        /*0766*/ 	.byte	0x04
	.zero		1


	//   ....[104]....
        /*0768*/ 	.word	0x00006e20
        /*076c*/ 	.word	0x00000000
        /*0770*/ 	.word	0x00000160
        /*0774*/ 	.short	0x010a
        /*0776*/ 	.byte	0xff
	.zero		1


	//   ....[105]....
        /*0778*/ 	.word	0x00006e80
        /*077c*/ 	.word	0x00000000
        /*0780*/ 	.word	0x00000068
        /*0784*/ 	.short	0x010a
        /*0786*/ 	.byte	0xff
	.zero		1


	//   ....[106]....
        /*0788*/ 	.word	0x00006ee0
        /*078c*/ 	.word	0x00000000
        /*0790*/ 	.word	0x00000068
        /*0794*/ 	.short	0x010a
        /*0796*/ 	.byte	0xff
	.zero		1


	//   ....[107]....
        /*0798*/ 	.word	0x00006f30
        /*079c*/ 	.word	0x00000003
        /*07a0*/ 	.word	0x000000f0
        /*07a4*/ 	.short	0x010a
        /*07a6*/ 	.byte	0xff
	.zero		1


	//   ....[108]....
        /*07a8*/ 	.word	0x00006f90
        /*07ac*/ 	.word	0x00000000
        /*07b0*/ 	.word	0x00000000
        /*07b4*/ 	.short	0x010a
        /*07b6*/ 	.byte	0xff
	.zero		1


	//   ....[109]....
        /*07b8*/ 	.word	0x00006ff0
        /*07bc*/ 	.word	0x00000000
        /*07c0*/ 	.word	0x00000000
        /*07c4*/ 	.short	0x010a
        /*07c6*/ 	.byte	0xff
	.zero		1


	//   ....[110]....
        /*07c8*/ 	.word	0x00007050
        /*07cc*/ 	.word	0x00000000
        /*07d0*/ 	.word	0x00000000
        /*07d4*/ 	.short	0x010a
        /*07d6*/ 	.byte	0xff
	.zero		1


	//   ....[111]....
        /*07d8*/ 	.word	0x000070b0
        /*07dc*/ 	.word	0x00000000
        /*07e0*/ 	.word	0x00000000
        /*07e4*/ 	.short	0x010a
        /*07e6*/ 	.byte	0xff
	.zero		1


	//   ....[112]....
        /*07e8*/ 	.word	0x00007110
        /*07ec*/ 	.word	0x00000000
        /*07f0*/ 	.word	0x00000000
        /*07f4*/ 	.short	0x010a
        /*07f6*/ 	.byte	0xff
	.zero		1


	//   ....[113]....
        /*07f8*/ 	.word	0x00007170
        /*07fc*/ 	.word	0x00000000
        /*0800*/ 	.word	0x00000000
        /*0804*/ 	.short	0x010a
        /*0806*/ 	.byte	0xff
	.zero		1


	//   ....[114]....
        /*0808*/ 	.word	0x000071d0
        /*080c*/ 	.word	0x00000000
        /*0810*/ 	.word	0x00000000
        /*0814*/ 	.short	0x010a
        /*0816*/ 	.byte	0xff
	.zero		1


	//   ....[115]....
        /*0818*/ 	.word	0x00007230
        /*081c*/ 	.word	0x00000000
        /*0820*/ 	.word	0x00000000
        /*0824*/ 	.short	0x010a
        /*0826*/ 	.byte	0xff
	.zero		1


	//   ....[116]....
        /*0828*/ 	.word	0x00007290
        /*082c*/ 	.word	0x00000000
        /*0830*/ 	.word	0x00000000
        /*0834*/ 	.short	0x010a
        /*0836*/ 	.byte	0xff
	.zero		1


	//   ....[117]....
        /*0838*/ 	.word	0x000072f0
        /*083c*/ 	.word	0x00000000
        /*0840*/ 	.word	0x00000000
        /*0844*/ 	.short	0x010a
        /*0846*/ 	.byte	0xff
	.zero		1


	//   ....[118]....
        /*0848*/ 	.word	0x00007350
        /*084c*/ 	.word	0x00000000
        /*0850*/ 	.word	0x00000000
        /*0854*/ 	.short	0x010a
        /*0856*/ 	.byte	0xff
	.zero		1


	//   ....[119]....
        /*0858*/ 	.word	0x000073b0
        /*085c*/ 	.word	0x00000000
        /*0860*/ 	.word	0x00000000
        /*0864*/ 	.short	0x010a
        /*0866*/ 	.byte	0xff
	.zero		1


	//   ....[120]....
        /*0868*/ 	.word	0x00007400
        /*086c*/ 	.word	0x00000002
        /*0870*/ 	.word	0x00000150
        /*0874*/ 	.short	0x010a
        /*0876*/ 	.byte	0xff
	.zero		1


	//   ....[121]....
        /*0878*/ 	.word	0x00007460
        /*087c*/ 	.word	0x00000002
        /*0880*/ 	.word	0x00000100
        /*0884*/ 	.short	0x010a
        /*0886*/ 	.byte	0xff
	.zero		1


	//   ....[122]....
        /*0888*/ 	.word	0x000074b0
        /*088c*/ 	.word	0x00000002
        /*0890*/ 	.word	0x000000f0
        /*0894*/ 	.short	0x010a
        /*0896*/ 	.byte	0xff
	.zero		1


	//   ....[123]....
        /*0898*/ 	.word	0x00007510
        /*089c*/ 	.word	0x00000000
        /*08a0*/ 	.word	0x00000100
        /*08a4*/ 	.short	0x010a
        /*08a6*/ 	.byte	0xff
	.zero		1


	//   ....[124]....
        /*08a8*/ 	.word	0x00007560
        /*08ac*/ 	.word	0x00000000
        /*08b0*/ 	.word	0x000000f0
        /*08b4*/ 	.short	0x010a
        /*08b6*/ 	.byte	0xff
	.zero		1


	//   ....[125]....
        /*08b8*/ 	.word	0x000075c0
        /*08bc*/ 	.word	0x00000002
        /*08c0*/ 	.word	0x00000130
        /*08c4*/ 	.short	0x010a
        /*08c6*/ 	.byte	0xff
	.zero		1


	//   ....[126]....
        /*08c8*/ 	.word	0x00007620
        /*08cc*/ 	.word	0x00000000
        /*08d0*/ 	.word	0x00000000
        /*08d4*/ 	.short	0x010a
        /*08d6*/ 	.byte	0xff
	.zero		1


	//   ....[127]....
        /*08d8*/ 	.word	0x00007680
        /*08dc*/ 	.word	0x00000000
        /*08e0*/ 	.word	0x00000000
        /*08e4*/ 	.short	0x010a
        /*08e6*/ 	.byte	0xff
	.zero		1


	//   ....[128]....
        /*08e8*/ 	.word	0x000076e0
        /*08ec*/ 	.word	0x00000000
        /*08f0*/ 	.word	0x00000000
        /*08f4*/ 	.short	0x010a
        /*08f6*/ 	.byte	0xff
	.zero		1


	//   ....[129]....
        /*08f8*/ 	.word	0x00007740
        /*08fc*/ 	.word	0x00000000
        /*0900*/ 	.word	0x00000000
        /*0904*/ 	.short	0x010a
        /*0906*/ 	.byte	0xff
	.zero		1


	//   ....[130]....
        /*0908*/ 	.word	0x000077a0
        /*090c*/ 	.word	0x00000000
        /*0910*/ 	.word	0x00000000
        /*0914*/ 	.short	0x010a
        /*0916*/ 	.byte	0xff
	.zero		1


	//   ....[131]....
        /*0918*/ 	.word	0x000077f0
        /*091c*/ 	.word	0x00000007
        /*0920*/ 	.word	0x000000f0
        /*0924*/ 	.short	0x010a
        /*0926*/ 	.byte	0xff
	.zero		1


	//   ....[132]....
        /*0928*/ 	.word	0x00007850
        /*092c*/ 	.word	0x00000000
        /*0930*/ 	.word	0x000000e8
        /*0934*/ 	.short	0x010a
        /*0936*/ 	.byte	0xff
	.zero		1


	//   ....[133]....
        /*0938*/ 	.word	0x000078b0
        /*093c*/ 	.word	0x00000000
        /*0940*/ 	.word	0x000000d8
        /*0944*/ 	.short	0x010a
        /*0946*/ 	.byte	0xff
	.zero		1


	//   ....[134]....
        /*0948*/ 	.word	0x00007900
        /*094c*/ 	.word	0x00000003
        /*0950*/ 	.word	0x000000f0
        /*0954*/ 	.short	0x010a
        /*0956*/ 	.byte	0xff
	.zero		1


	//   ....[135]....
        /*0958*/ 	.word	0x00007960
        /*095c*/ 	.word	0x00000000
        /*0960*/ 	.word	0x000000d0
        /*0964*/ 	.short	0x010a
        /*0966*/ 	.byte	0xff
	.zero		1


	//   ....[136]....
        /*0968*/ 	.word	0x000079b0
        /*096c*/ 	.word	0x00000016
        /*0970*/ 	.word	0x00000110
        /*0974*/ 	.short	0x010a
        /*0976*/ 	.byte	0xff
	.zero		1


	//----- nvinfo : EIATTR_NUM_MBARRIERS
	.align		4
.L_47:
        /*0978*/ 	.byte	0x03, 0x38
        /*097a*/ 	.short	0x002e


	//----- nvinfo : EIATTR_EXIT_INSTR_OFFSETS
	.align		4
        /*097c*/ 	.byte	0x04, 0x1c
        /*097e*/ 	.short	(.L_49 - .L_48)


	//   ....[0]....
.L_48:
        /*0980*/ 	.word	0x00002ef0


	//   ....[1]....
        /*0984*/ 	.word	0x000033e0


	//   ....[2]....
        /*0988*/ 	.word	0x00003440


	//   ....[3]....
        /*098c*/ 	.word	0x000043b0


	//   ....[4]....
        /*0990*/ 	.word	0x00004fe0


	//   ....[5]....
        /*0994*/ 	.word	0x00005020


	//   ....[6]....
        /*0998*/ 	.word	0x00006e10


	//----- nvinfo : EIATTR_MAX_THREADS
	.align		4
.L_49:
        /*099c*/ 	.byte	0x04, 0x05
        /*099e*/ 	.short	(.L_51 - .L_50)
.L_50:
        /*09a0*/ 	.word	0x00000100
        /*09a4*/ 	.word	0x00000001
        /*09a8*/ 	.word	0x00000001


	//----- nvinfo : EIATTR_CRS_STACK_SIZE
	.align		4
.L_51:
        /*09ac*/ 	.byte	0x04, 0x1e
        /*09ae*/ 	.short	(.L_53 - .L_52)
.L_52:
        /*09b0*/ 	.word	0x00000000


	//----- nvinfo : EIATTR_CBANK_PARAM_SIZE
	.align		4
.L_53:
        /*09b4*/ 	.byte	0x03, 0x19
        /*09b6*/ 	.short	0x0800


	//----- nvinfo : EIATTR_PARAM_CBANK
	.align		4
        /*09b8*/ 	.byte	0x04, 0x0a
        /*09ba*/ 	.short	(.L_55 - .L_54)
	.align		4
.L_54:
        /*09bc*/ 	.word	index@(.nv.constant0._ZN7cutlass13device_kernelINS_4gemm6kernel13GemmUniversalIN4cute5tupleIJiiiiEEENS1_10collective13CollectiveMmaINS1_35MainloopSm100TmaUmmaWarpSpecializedILi13ELi2ELi4ENS5_IJNS4_1CILi1EEENSA_ILi2EEESB_EEEEENS5_IJNSA_ILi64EEESF_NSA_ILi128EEEEEENS_12float_e4m3_tENS5_IJlSB_lEEESI_SJ_NS4_8TiledMMAINS4_8MMA_AtomIJNS4_10MMA_TraitsINS4_19SM100_MMA_F8F6F4_SSEJSI_SI_fSF_SF_NS4_17integral_constantINS4_4UMMA5MajorELSQ_0EEESR_NSO_INSP_7ScaleInELSS_0EEEST_EEEEEENS4_6LayoutINS5_IJSB_SB_SB_EEENS5_IJNSA_ILi0EEESY_SY_EEEEENS5_IJNS4_10UnderscoreES11_S11_EEEEENS4_23SM90_TMA_LOAD_MULTICASTENS4_14ComposedLayoutINS4_7SwizzleILi3ELi4ELi3EEENS4_18smem_ptr_flag_bitsILi8EEENSW_INS5_IJNSA_ILi8EEESG_EEENS5_IJSG_SB_EEEEEEEvNS4_8identityENS4_13SM90_TMA_LOADES1E_vS1F_EENS_8epilogue10collective18CollectiveEpilogueINS1I_23Sm100TmaWarpSpecializedILi1ELi1ELi32ELb0ELb0EEEJSH_NS5_IJNSW_ISF_SB_EES1N_EEESI_SJ_SI_SJ_NS1I_6fusion15FusionCallbacksIS1M_NS1P_17LinearCombinationISI_fSI_fLNS_15FloatRoundStyleE2EEESH_S1O_JEEENS4_5SM1004TMEM4LOAD26SM100_TMEM_LOAD_16dp32b32xES1G_NS15_INS16_ILi2ELi4ELi3EEES19_NSW_INS5_IJS1A_SF_EEENS5_IJSF_SB_EEEEEEENS4_39AutoVectorizingCopyWithAssumedAlignmentILi128EEENS4_14SM90_TMA_STOREES23_S25_S25_EEEvvEEEEvNT_6ParamsE)
        /*09c0*/ 	.short	0x0380
        /*09c2*/ 	.short	0x0800


	//----- nvinfo : EIATTR_SW_WAR
	.align		4
.L_55:
        /*09c4*/ 	.byte	0x04, 0x36
        /*09c6*/ 	.short	(.L_57 - .L_56)
.L_56:
        /*09c8*/ 	.word	0x00000008
.L_57:


//--------------------- .nv.callgraph             --------------------------
	.section	.nv.callgraph,"",@"SHT_CUDA_CALLGRAPH"
	.align	4
	.sectionentsize	8
	.align		4
        /*0000*/ 	.word	0x00000000
	.align		4
        /*0004*/ 	.word	0xffffffff
	.align		4
        /*0008*/ 	.word	index@(_ZN7cutlass13device_kernelINS_4gemm6kernel13GemmUniversalIN4cute5tupleIJiiiiEEENS1_10collective13CollectiveMmaINS1_35MainloopSm100TmaUmmaWarpSpecializedILi13ELi2ELi4ENS5_IJNS4_1CILi1EEENSA_ILi2EEESB_EEEEENS5_IJNSA_ILi64EEESF_NSA_ILi128EEEEEENS_12float_e4m3_tENS5_IJlSB_lEEESI_SJ_NS4_8TiledMMAINS4_8MMA_AtomIJNS4_10MMA_TraitsINS4_19SM100_MMA_F8F6F4_SSEJSI_SI_fSF_SF_NS4_17integral_constantINS4_4UMMA5MajorELSQ_0EEESR_NSO_INSP_7ScaleInELSS_0EEEST_EEEEEENS4_6LayoutINS5_IJSB_SB_SB_EEENS5_IJNSA_ILi0EEESY_SY_EEEEENS5_IJNS4_10UnderscoreES11_S11_EEEEENS4_23SM90_TMA_LOAD_MULTICASTENS4_14ComposedLayoutINS4_7SwizzleILi3ELi4ELi3EEENS4_18smem_ptr_flag_bitsILi8EEENSW_INS5_IJNSA_ILi8EEESG_EEENS5_IJSG_SB_EEEEEEEvNS4_8identityENS4_13SM90_TMA_LOADES1E_vS1F_EENS_8epilogue10collective18CollectiveEpilogueINS1I_23Sm100TmaWarpSpecializedILi1ELi1ELi32ELb0ELb0EEEJSH_NS5_IJNSW_ISF_SB_EES1N_EEESI_SJ_SI_SJ_NS1I_6fusion15FusionCallbacksIS1M_NS1P_17LinearCombinationISI_fSI_fLNS_15FloatRoundStyleE2EEESH_S1O_JEEENS4_5SM1004TMEM4LOAD26SM100_TMEM_LOAD_16dp32b32xES1G_NS15_INS16_ILi2ELi4ELi3EEES19_NSW_INS5_IJS1A_SF_EEENS5_IJSF_SB_EEEEEEENS4_39AutoVectorizingCopyWithAssumedAlignmentILi128EEENS4_14SM90_TMA_STOREES23_S25_S25_EEEvvEEEEvNT_6ParamsE)
	.align		4
        /*000c*/ 	.word	index@(__assertfail)
	.align		4
        /*0010*/ 	.word	0x00000000
	.align		4
        /*0014*/ 	.word	0xfffffffe
	.align		4
        /*0018*/ 	.word	0x00000000
	.align		4
        /*001c*/ 	.word	0xfffffffd
	.align		4
        /*0020*/ 	.word	0x00000000
	.align		4
        /*0024*/ 	.word	0xfffffffc


//--------------------- .nv.constant4             --------------------------
	.section	.nv.constant4,"a",@progbits
	.align	8
	.align		8
.nv.constant4:
        /*0000*/ 	.dword	__assertfail
	.align		8
        /*0008*/ 	.dword	__unnamed_1
	.align		8
        /*0010*/ 	.dword	__unnamed_2
	.align		8
        /*0018*/ 	.dword	_ZN39_INTERNAL_153c52fb_4_k_cu_502a5bab_71844cuda3std3__45__cpo5beginE
	.align		8
        /*0020*/ 	.dword	_ZN39_INTERNAL_153c52fb_4_k_cu_502a5bab_71844cuda3std3__45__cpo3endE
	.align		8
        /*0028*/ 	.dword	_ZN39_INTERNAL_153c52fb_4_k_cu_502a5bab_71844cuda3std3__45__cpo6cbeginE
	.align		8
        /*0030*/ 	.dword	_ZN39_INTERNAL_153c52fb_4_k_cu_502a5bab_71844cuda3std3__45__cpo4cendE
	.align		8
        /*0038*/ 	.dword	_ZN39_INTERNAL_153c52fb_4_k_cu_502a5bab_71844cuda3std3__441_GLOBAL__N__153c52fb_4_k_cu_502a5bab_71846ignoreE
	.align		8
        /*0040*/ 	.dword	_ZN39_INTERNAL_153c52fb_4_k_cu_502a5bab_71844cuda3std3__419piecewise_constructE
	.align		8
        /*0048*/ 	.dword	_ZN39_INTERNAL_153c52fb_4_k_cu_502a5bab_71844cuda3std3__48in_placeE
	.align		8
        /*0050*/ 	.dword	_ZN39_INTERNAL_153c52fb_4_k_cu_502a5bab_71844cuda3std6ranges3__45__cpo4swapE
	.align		8
        /*0058*/ 	.dword	_ZN39_INTERNAL_153c52fb_4_k_cu_502a5bab_71844cuda3std6ranges3__45__cpo9iter_moveE
	.align		8
        /*0060*/ 	.dword	_ZN39_INTERNAL_153c52fb_4_k_cu_502a5bab_71844cute7productE
	.align		8
        /*0068*/ 	.dword	_ZN39_INTERNAL_153c52fb_4_k_cu_502a5bab_71844cute1_E
	.align		8
        /*0070*/ 	.dword	$str$25
	.align		8
        /*0078*/ 	.dword	$str$26
	.align		8
        /*0080*/ 	.dword	$str$27
	.align		8
        /*0088*/ 	.dword	$str$28


//--------------------- .text._ZN7cutlass13device_kernelINS_4gemm6kernel13GemmUniversalIN4cute5tupleIJiiiiEEENS1_10collective13CollectiveMmaINS1_35MainloopSm100TmaUmmaWarpSpecializedILi13ELi2ELi4ENS5_IJNS4_1CILi1EEENSA_ILi2EEESB_EEEEENS5_IJNSA_ILi64EEESF_NSA_ILi128EEEEEENS_12float_e4m3_tENS5_IJlSB_lEEESI_SJ_NS4_8TiledMMAINS4_8MMA_AtomIJNS4_10MMA_TraitsINS4_19SM100_MMA_F8F6F4_SSEJSI_SI_fSF_SF_NS4_17integral_constantINS4_4UMMA5MajorELSQ_0EEESR_NSO_INSP_7ScaleInELSS_0EEEST_EEEEEENS4_6LayoutINS5_IJSB_SB_SB_EEENS5_IJNSA_ILi0EEESY_SY_EEEEENS5_IJNS4_10UnderscoreES11_S11_EEEEENS4_23SM90_TMA_LOAD_MULTICASTENS4_14ComposedLayoutINS4_7SwizzleILi3ELi4ELi3EEENS4_18smem_ptr_flag_bitsILi8EEENSW_INS5_IJNSA_ILi8EEESG_EEENS5_IJSG_SB_EEEEEEEvNS4_8identityENS4_13SM90_TMA_LOADES1E_vS1F_EENS_8epilogue10collective18CollectiveEpilogueINS1I_23Sm100TmaWarpSpecializedILi1ELi1ELi32ELb0ELb0EEEJSH_NS5_IJNSW_ISF_SB_EES1N_EEESI_SJ_SI_SJ_NS1I_6fusion15FusionCallbacksIS1M_NS1P_17LinearCombinationISI_fSI_fLNS_15FloatRoundStyleE2EEESH_S1O_JEEENS4_5SM1004TMEM4LOAD26SM100_TMEM_LOAD_16dp32b32xES1G_NS15_INS16_ILi2ELi4ELi3EEES19_NSW_INS5_IJS1A_SF_EEENS5_IJSF_SB_EEEEEEENS4_39AutoVectorizingCopyWithAssumedAlignmentILi128EEENS4_14SM90_TMA_STOREES23_S25_S25_EEEvvEEEEvNT_6ParamsE --------------------------
	.section	.text._ZN7cutlass13device_kernelINS_4gemm6kernel13GemmUniversalIN4cute5tupleIJiiiiEEENS1_10collective13CollectiveMmaINS1_35MainloopSm100TmaUmmaWarpSpecializedILi13ELi2ELi4ENS5_IJNS4_1CILi1EEENSA_ILi2EEESB_EEEEENS5_IJNSA_ILi64EEESF_NSA_ILi128EEEEEENS_12float_e4m3_tENS5_IJlSB_lEEESI_SJ_NS4_8TiledMMAINS4_8MMA_AtomIJNS4_10MMA_TraitsINS4_19SM100_MMA_F8F6F4_SSEJSI_SI_fSF_SF_NS4_17integral_constantINS4_4UMMA5MajorELSQ_0EEESR_NSO_INSP_7ScaleInELSS_0EEEST_EEEEEENS4_6LayoutINS5_IJSB_SB_SB_EEENS5_IJNSA_ILi0EEESY_SY_EEEEENS5_IJNS4_10UnderscoreES11_S11_EEEEENS4_23SM90_TMA_LOAD_MULTICASTENS4_14ComposedLayoutINS4_7SwizzleILi3ELi4ELi3EEENS4_18smem_ptr_flag_bitsILi8EEENSW_INS5_IJNSA_ILi8EEESG_EEENS5_IJSG_SB_EEEEEEEvNS4_8identityENS4_13SM90_TMA_LOADES1E_vS1F_EENS_8epilogue10collective18CollectiveEpilogueINS1I_23Sm100TmaWarpSpecializedILi1ELi1ELi32ELb0ELb0EEEJSH_NS5_IJNSW_ISF_SB_EES1N_EEESI_SJ_SI_SJ_NS1I_6fusion15FusionCallbacksIS1M_NS1P_17LinearCombinationISI_fSI_fLNS_15FloatRoundStyleE2EEESH_S1O_JEEENS4_5SM1004TMEM4LOAD26SM100_TMEM_LOAD_16dp32b32xES1G_NS15_INS16_ILi2ELi4ELi3EEES19_NSW_INS5_IJS1A_SF_EEENS5_IJSF_SB_EEEEEEENS4_39AutoVectorizingCopyWithAssumedAlignmentILi128EEENS4_14SM90_TMA_STOREES23_S25_S25_EEEvvEEEEvNT_6ParamsE,"ax",@progbits
	.align	128
.text._ZN7cutlass13device_kernelINS_4gemm6kernel13GemmUniversalIN4cute5tupleIJiiiiEEENS1_10collective13CollectiveMmaINS1_35MainloopSm100TmaUmmaWarpSpecializedILi13ELi2ELi4ENS5_IJNS4_1CILi1EEENSA_ILi2EEESB_EEEEENS5_IJNSA_ILi64EEESF_NSA_ILi128EEEEEENS_12float_e4m3_tENS5_IJlSB_lEEESI_SJ_NS4_8TiledMMAINS4_8MMA_AtomIJNS4_10MMA_TraitsINS4_19SM100_MMA_F8F6F4_SSEJSI_SI_fSF_SF_NS4_17integral_constantINS4_4UMMA5MajorELSQ_0EEESR_NSO_INSP_7ScaleInELSS_0EEEST_EEEEEENS4_6LayoutINS5_IJSB_SB_SB_EEENS5_IJNSA_ILi0EEESY_SY_EEEEENS5_IJNS4_10UnderscoreES11_S11_EEEEENS4_23SM90_TMA_LOAD_MULTICASTENS4_14ComposedLayoutINS4_7SwizzleILi3ELi4ELi3EEENS4_18smem_ptr_flag_bitsILi8EEENSW_INS5_IJNSA_ILi8EEESG_EEENS5_IJSG_SB_EEEEEEEvNS4_8identityENS4_13SM90_TMA_LOADES1E_vS1F_EENS_8epilogue10collective18CollectiveEpilogueINS1I_23Sm100TmaWarpSpecializedILi1ELi1ELi32ELb0ELb0EEEJSH_NS5_IJNSW_ISF_SB_EES1N_EEESI_SJ_SI_SJ_NS1I_6fusion15FusionCallbacksIS1M_NS1P_17LinearCombinationISI_fSI_fLNS_15FloatRoundStyleE2EEESH_S1O_JEEENS4_5SM1004TMEM4LOAD26SM100_TMEM_LOAD_16dp32b32xES1G_NS15_INS16_ILi2ELi4ELi3EEES19_NSW_INS5_IJS1A_SF_EEENS5_IJSF_SB_EEEEEEENS4_39AutoVectorizingCopyWithAssumedAlignmentILi128EEENS4_14SM90_TMA_STOREES23_S25_S25_EEEvvEEEEvNT_6ParamsE:
        .type           _ZN7cutlass13device_kernelINS_4gemm6kernel13GemmUniversalIN4cute5tupleIJiiiiEEENS1_10collective13CollectiveMmaINS1_35MainloopSm100TmaUmmaWarpSpecializedILi13ELi2ELi4ENS5_IJNS4_1CILi1EEENSA_ILi2EEESB_EEEEENS5_IJNSA_ILi64EEESF_NSA_ILi128EEEEEENS_12float_e4m3_tENS5_IJlSB_lEEESI_SJ_NS4_8TiledMMAINS4_8MMA_AtomIJNS4_10MMA_TraitsINS4_19SM100_MMA_F8F6F4_SSEJSI_SI_fSF_SF_NS4_17integral_constantINS4_4UMMA5MajorELSQ_0EEESR_NSO_INSP_7ScaleInELSS_0EEEST_EEEEEENS4_6LayoutINS5_IJSB_SB_SB_EEENS5_IJNSA_ILi0EEESY_SY_EEEEENS5_IJNS4_10UnderscoreES11_S11_EEEEENS4_23SM90_TMA_LOAD_MULTICASTENS4_14ComposedLayoutINS4_7SwizzleILi3ELi4ELi3EEENS4_18smem_ptr_flag_bitsILi8EEENSW_INS5_IJNSA_ILi8EEESG_EEENS5_IJSG_SB_EEEEEEEvNS4_8identityENS4_13SM90_TMA_LOADES1E_vS1F_EENS_8epilogue10collective18CollectiveEpilogueINS1I_23Sm100TmaWarpSpecializedILi1ELi1ELi32ELb0ELb0EEEJSH_NS5_IJNSW_ISF_SB_EES1N_EEESI_SJ_SI_SJ_NS1I_6fusion15FusionCallbacksIS1M_NS1P_17LinearCombinationISI_fSI_fLNS_15FloatRoundStyleE2EEESH_S1O_JEEENS4_5SM1004TMEM4LOAD26SM100_TMEM_LOAD_16dp32b32xES1G_NS15_INS16_ILi2ELi4ELi3EEES19_NSW_INS5_IJS1A_SF_EEENS5_IJSF_SB_EEEEEEENS4_39AutoVectorizingCopyWithAssumedAlignmentILi128EEENS4_14SM90_TMA_STOREES23_S25_S25_EEEvvEEEEvNT_6ParamsE,@function
        .size           _ZN7cutlass13device_kernelINS_4gemm6kernel13GemmUniversalIN4cute5tupleIJiiiiEEENS1_10collective13CollectiveMmaINS1_35MainloopSm100TmaUmmaWarpSpecializedILi13ELi2ELi4ENS5_IJNS4_1CILi1EEENSA_ILi2EEESB_EEEEENS5_IJNSA_ILi64EEESF_NSA_ILi128EEEEEENS_12float_e4m3_tENS5_IJlSB_lEEESI_SJ_NS4_8TiledMMAINS4_8MMA_AtomIJNS4_10MMA_TraitsINS4_19SM100_MMA_F8F6F4_SSEJSI_SI_fSF_SF_NS4_17integral_constantINS4_4UMMA5MajorELSQ_0EEESR_NSO_INSP_7ScaleInELSS_0EEEST_EEEEEENS4_6LayoutINS5_IJSB_SB_SB_EEENS5_IJNSA_ILi0EEESY_SY_EEEEENS5_IJNS4_10UnderscoreES11_S11_EEEEENS4_23SM90_TMA_LOAD_MULTICASTENS4_14ComposedLayoutINS4_7SwizzleILi3ELi4ELi3EEENS4_18smem_ptr_flag_bitsILi8EEENSW_INS5_IJNSA_ILi8EEESG_EEENS5_IJSG_SB_EEEEEEEvNS4_8identityENS4_13SM90_TMA_LOADES1E_vS1F_EENS_8epilogue10collective18CollectiveEpilogueINS1I_23Sm100TmaWarpSpecializedILi1ELi1ELi32ELb0ELb0EEEJSH_NS5_IJNSW_ISF_SB_EES1N_EEESI_SJ_SI_SJ_NS1I_6fusion15FusionCallbacksIS1M_NS1P_17LinearCombinationISI_fSI_fLNS_15FloatRoundStyleE2EEESH_S1O_JEEENS4_5SM1004TMEM4LOAD26SM100_TMEM_LOAD_16dp32b32xES1G_NS15_INS16_ILi2ELi4ELi3EEES19_NSW_INS5_IJS1A_SF_EEENS5_IJSF_SB_EEEEEEENS4_39AutoVectorizingCopyWithAssumedAlignmentILi128EEENS4_14SM90_TMA_STOREES23_S25_S25_EEEvvEEEEvNT_6ParamsE,(.L_x_163 - _ZN7cutlass13device_kernelINS_4gemm6kernel13GemmUniversalIN4cute5tupleIJiiiiEEENS1_10collective13CollectiveMmaINS1_35MainloopSm100TmaUmmaWarpSpecializedILi13ELi2ELi4ENS5_IJNS4_1CILi1EEENSA_ILi2EEESB_EEEEENS5_IJNSA_ILi64EEESF_NSA_ILi128EEEEEENS_12float_e4m3_tENS5_IJlSB_lEEESI_SJ_NS4_8TiledMMAINS4_8MMA_AtomIJNS4_10MMA_TraitsINS4_19SM100_MMA_F8F6F4_SSEJSI_SI_fSF_SF_NS4_17integral_constantINS4_4UMMA5MajorELSQ_0EEESR_NSO_INSP_7ScaleInELSS_0EEEST_EEEEEENS4_6LayoutINS5_IJSB_SB_SB_EEENS5_IJNSA_ILi0EEESY_SY_EEEEENS5_IJNS4_10UnderscoreES11_S11_EEEEENS4_23SM90_TMA_LOAD_MULTICASTENS4_14ComposedLayoutINS4_7SwizzleILi3ELi4ELi3EEENS4_18smem_ptr_flag_bitsILi8EEENSW_INS5_IJNSA_ILi8EEESG_EEENS5_IJSG_SB_EEEEEEEvNS4_8identityENS4_13SM90_TMA_LOADES1E_vS1F_EENS_8epilogue10collective18CollectiveEpilogueINS1I_23Sm100TmaWarpSpecializedILi1ELi1ELi32ELb0ELb0EEEJSH_NS5_IJNSW_ISF_SB_EES1N_EEESI_SJ_SI_SJ_NS1I_6fusion15FusionCallbacksIS1M_NS1P_17LinearCombinationISI_fSI_fLNS_15FloatRoundStyleE2EEESH_S1O_JEEENS4_5SM1004TMEM4LOAD26SM100_TMEM_LOAD_16dp32b32xES1G_NS15_INS16_ILi2ELi4ELi3EEES19_NSW_INS5_IJS1A_SF_EEENS5_IJSF_SB_EEEEEEENS4_39AutoVectorizingCopyWithAssumedAlignmentILi128EEENS4_14SM90_TMA_STOREES23_S25_S25_EEEvvEEEEvNT_6ParamsE)
        .other          _ZN7cutlass13device_kernelINS_4gemm6kernel13GemmUniversalIN4cute5tupleIJiiiiEEENS1_10collective13CollectiveMmaINS1_35MainloopSm100TmaUmmaWarpSpecializedILi13ELi2ELi4ENS5_IJNS4_1CILi1EEENSA_ILi2EEESB_EEEEENS5_IJNSA_ILi64EEESF_NSA_ILi128EEEEEENS_12float_e4m3_tENS5_IJlSB_lEEESI_SJ_NS4_8TiledMMAINS4_8MMA_AtomIJNS4_10MMA_TraitsINS4_19SM100_MMA_F8F6F4_SSEJSI_SI_fSF_SF_NS4_17integral_constantINS4_4UMMA5MajorELSQ_0EEESR_NSO_INSP_7ScaleInELSS_0EEEST_EEEEEENS4_6LayoutINS5_IJSB_SB_SB_EEENS5_IJNSA_ILi0EEESY_SY_EEEEENS5_IJNS4_10UnderscoreES11_S11_EEEEENS4_23SM90_TMA_LOAD_MULTICASTENS4_14ComposedLayoutINS4_7SwizzleILi3ELi4ELi3EEENS4_18smem_ptr_flag_bitsILi8EEENSW_INS5_IJNSA_ILi8EEESG_EEENS5_IJSG_SB_EEEEEEEvNS4_8identityENS4_13SM90_TMA_LOADES1E_vS1F_EENS_8epilogue10collective18CollectiveEpilogueINS1I_23Sm100TmaWarpSpecializedILi1ELi1ELi32ELb0ELb0EEEJSH_NS5_IJNSW_ISF_SB_EES1N_EEESI_SJ_SI_SJ_NS1I_6fusion15FusionCallbacksIS1M_NS1P_17LinearCombinationISI_fSI_fLNS_15FloatRoundStyleE2EEESH_S1O_JEEENS4_5SM1004TMEM4LOAD26SM100_TMEM_LOAD_16dp32b32xES1G_NS15_INS16_ILi2ELi4ELi3EEES19_NSW_INS5_IJS1A_SF_EEENS5_IJSF_SB_EEEEEEENS4_39AutoVectorizingCopyWithAssumedAlignmentILi128EEENS4_14SM90_TMA_STOREES23_S25_S25_EEEvvEEEEvNT_6ParamsE,@"STO_CUDA_ENTRY STV_DEFAULT"
_ZN7cutlass13device_kernelINS_4gemm6kernel13GemmUniversalIN4cute5tupleIJiiiiEEENS1_10collective13CollectiveMmaINS1_35MainloopSm100TmaUmmaWarpSpecializedILi13ELi2ELi4ENS5_IJNS4_1CILi1EEENSA_ILi2EEESB_EEEEENS5_IJNSA_ILi64EEESF_NSA_ILi128EEEEEENS_12float_e4m3_tENS5_IJlSB_lEEESI_SJ_NS4_8TiledMMAINS4_8MMA_AtomIJNS4_10MMA_TraitsINS4_19SM100_MMA_F8F6F4_SSEJSI_SI_fSF_SF_NS4_17integral_constantINS4_4UMMA5MajorELSQ_0EEESR_NSO_INSP_7ScaleInELSS_0EEEST_EEEEEENS4_6LayoutINS5_IJSB_SB_SB_EEENS5_IJNSA_ILi0EEESY_SY_EEEEENS5_IJNS4_10UnderscoreES11_S11_EEEEENS4_23SM90_TMA_LOAD_MULTICASTENS4_14ComposedLayoutINS4_7SwizzleILi3ELi4ELi3EEENS4_18smem_ptr_flag_bitsILi8EEENSW_INS5_IJNSA_ILi8EEESG_EEENS5_IJSG_SB_EEEEEEEvNS4_8identityENS4_13SM90_TMA_LOADES1E_vS1F_EENS_8epilogue10collective18CollectiveEpilogueINS1I_23Sm100TmaWarpSpecializedILi1ELi1ELi32ELb0ELb0EEEJSH_NS5_IJNSW_ISF_SB_EES1N_EEESI_SJ_SI_SJ_NS1I_6fusion15FusionCallbacksIS1M_NS1P_17LinearCombinationISI_fSI_fLNS_15FloatRoundStyleE2EEESH_S1O_JEEENS4_5SM1004TMEM4LOAD26SM100_TMEM_LOAD_16dp32b32xES1G_NS15_INS16_ILi2ELi4ELi3EEES19_NSW_INS5_IJS1A_SF_EEENS5_IJSF_SB_EEEEEEENS4_39AutoVectorizingCopyWithAssumedAlignmentILi128EEENS4_14SM90_TMA_STOREES23_S25_S25_EEEvvEEEEvNT_6ParamsE:
[----:B------:R-:W1:Y:S01]  /*0000*/  LDC R1, c[0x0][0x37c] ;  /* 0x0000df00ff017b82 */ /* 0x000e620000000800 */
[----:B------:R-:W2:Y:S01]  /*0010*/  S2R R76, SR_TID.X ;  /* 0x00000000004c7919 */ /* 0x000ea20000002100 */
[----:B------:R-:W3:Y:S01]  /*0020*/  LDCU.64 UR8, c[0x0][0x890] ;  /* 0x00011200ff0877ac */ /* 0x000ee20008000a00 */
[----:B------:R-:W-:Y:S02]  /*0030*/  PRMT R79, RZ, 0x7610, R79 ;  /* 0x00007610ff4f7816 */ /* 0x000fe4000000004f */
[----:B------:R-:W-:Y:S01]  /*0040*/  ELECT P3, URZ, PT ;  /* 0x0000000000ff782f */ /* 0x000fe20003860000 */
[----:B---3--:R-:W-:-:S04]  /*0050*/  UISETP.NE.U32.AND UP0, UPT, UR8, URZ, UPT ;  /* 0x000000ff0800728c */ /* 0x008fc8000bf05070 */
[----:B------:R-:W-:Y:S01]  /*0060*/  UISETP.NE.AND.EX UP0, UPT, UR9, URZ, UPT, UP0 ;  /* 0x000000ff0900728c */ /* 0x000fe2000bf05300 */
[----:B--2---:R-:W-:-:S05]  /*0070*/  SHF.R.U32.HI R80, RZ, 0x5, R76 ;  /* 0x00000005ff507819 */ /* 0x004fca000001164c */
[----:B------:R-:W2:Y:S02]  /*0080*/  SHFL.IDX PT, R0, R80, RZ, 0x1f ;  /* 0x00001fff50007589 */ /* 0x000ea400000e0000 */
[----:B--2---:R-:W-:Y:S01]  /*0090*/  R2UR UR22, R0 ;  /* 0x00000000001672ca */ /* 0x004fe200000e0000 */
[----:B-1----:R-:W-:-:S14]  /*00a0*/  BRA.U UP0, `(.L_x_0) ;  /* 0x0000000100307547 */ /* 0x002fdc000b800000 */
[----:B------:R-:W1:Y:S02]  /*00b0*/  LDCU.64 UR4, c[0x0][0x888] ;  /* 0x00011100ff0477ac */ /* 0x000e640008000a00 */
[----:B-1----:R-:W-:-:S04]  /*00c0*/  UISETP.NE.U32.AND UP0, UPT, UR4, URZ, UPT ;  /* 0x000000ff0400728c */ /* 0x002fc8000bf05070 */
[----:B------:R-:W-:-:S09]  /*00d0*/  UISETP.NE.AND.EX UP0, UPT, UR5, URZ, UPT, UP0 ;  /* 0x000000ff0500728c */ /* 0x000fd2000bf05300 */
[----:B------:R-:W-:Y:S05]  /*00e0*/  BRA.U !UP0, `(.L_x_1) ;  /* 0x0000000108147547 */ /* 0x000fea000b800000 */
[----:B------:R-:W1:Y:S01]  /*00f0*/  LDC.64 R2, c[0x0][0x888] ;  /* 0x00022200ff027b82 */ /* 0x000e620000000a00 */
[----:B------:R-:W1:Y:S02]  /*0100*/  LDCU.64 UR4, c[0x0][0x358] ;  /* 0x00006b00ff0477ac */ /* 0x000e640008000a00 */
[----:B-1----:R1:W5:Y:S01]  /*0110*/  LDG.E R39, desc[UR4][R2.64] ;  /* 0x0000000402277981 */ /* 0x002362000c1e1900 */
[----:B------:R-:W-:Y:S01]  /*0120*/  HFMA2 R79, -RZ, RZ, 0, 5.9604644775390625e-08 ;  /* 0x00000001ff4f7431 */ /* 0x000fe200000001ff */
[----:B------:R-:W-:Y:S05]  /*0130*/  BRA `(.L_x_0) ;  /* 0x00000000000c7947 */ /* 0x000fea0003800000 */
.L_x_1:
[----:B------:R-:W1:Y:S01]  /*0140*/  LDCU UR4, c[0x0][0x880] ;  /* 0x00011000ff0477ac */ /* 0x000e620008000800 */
[----:B------:R-:W-:Y:S01]  /*0150*/  HFMA2 R79, -RZ, RZ, 0, 5.9604644775390625e-08 ;  /* 0x00000001ff4f7431 */ /* 0x000fe200000001ff */
[----:B-1----:R-:W-:-:S07]  /*0160*/  MOV R39, UR4 ;  /* 0x0000000400277c02 */ /* 0x002fce0008000f00 */
.L_x_0:
[----:B------:R-:W2:Y:S02]  /*0170*/  LDCU.64 UR4, c[0x0][0x8b0] ;  /* 0x00011600ff0477ac */ /* 0x000ea40008000a00 */
[----:B--2---:R-:W-:-:S04]  /*0180*/  UISETP.NE.U32.AND UP0, UPT, UR4, URZ, UPT ;  /* 0x000000ff0400728c */ /* 0x004fc8000bf05070 */
[----:B------:R-:W-:-:S09]  /*0190*/  UISETP.NE.AND.EX UP0, UPT, UR5, URZ, UPT, UP0 ;  /* 0x000000ff0500728c */ /* 0x000fd2000bf05300 */
[----:B------:R-:W-:Y:S05]  /*01a0*/  BRA.U UP0, `(.L_x_2) ;  /* 0x0000000100287547 */ /* 0x000fea000b800000 */
[----:B------:R-:W2:Y:S02]  /*01b0*/  LDCU.64 UR4, c[0x0][0x8a8] ;  /* 0x00011500ff0477ac */ /* 0x000ea40008000a00 */
[----:B--2---:R-:W-:-:S04]  /*01c0*/  UISETP.NE.U32.AND UP0, UPT, UR4, URZ, UPT ;  /* 0x000000ff0400728c */ /* 0x004fc8000bf05070 */
[----:B------:R-:W-:-:S09]  /*01d0*/  UISETP.NE.AND.EX UP0, UPT, UR5, URZ, UPT, UP0 ;  /* 0x000000ff0500728c */ /* 0x000fd2000bf05300 */
[----:B------:R-:W-:Y:S05]  /*01e0*/  BRA.U !UP0, `(.L_x_3) ;  /* 0x0000000108107547 */ /* 0x000fea000b800000 */
[----:B-1----:R-:W1:Y:S01]  /*01f0*/  LDC.64 R2, c[0x0][0x8a8] ;  /* 0x00022a00ff027b82 */ /* 0x002e620000000a00 */
[----:B------:R-:W1:Y:S02]  /*0200*/  LDCU.64 UR4, c[0x0][0x358] ;  /* 0x00006b00ff0477ac */ /* 0x000e640008000a00 */
[----:B-1----:R2:W5:Y:S01]  /*0210*/  LDG.E R38, desc[UR4][R2.64] ;  /* 0x0000000402267981 */ /* 0x002562000c1e1900 */
[----:B------:R-:W-:Y:S05]  /*0220*/  BRA `(.L_x_2) ;  /* 0x0000000000087947 */ /* 0x000fea0003800000 */
.L_x_3:
[----:B------:R-:W2:Y:S02]  /*0230*/  LDCU UR4, c[0x0][0x8a0] ;  /* 0x00011400ff0477ac */ /* 0x000ea40008000800 */
[----:B--2---:R-:W-:Y:S02]  /*0240*/  MOV R38, UR4 ;  /* 0x0000000400267c02 */ /* 0x004fe40008000f00 */
.L_x_2:
[----:B------:R-:W-:Y:S01]  /*0250*/  IMAD.U32 R0, RZ, RZ, UR22 ;  /* 0x00000016ff007e24 */ /* 0x000fe2000f8e00ff */
[----:B------:R-:W-:Y:S04]  /*0260*/  BSSY.RECONVERGENT B0, `(.L_x_4) ;  /* 0x000000c000007945 */ /* 0x000fe80003800200 */
[C---:B------:R-:W-:Y:S02]  /*0270*/  ISETP.NE.OR P1, PT, R0.reuse, 0x1, !P3 ;  /* 0x000000010000780c */ /* 0x040fe40005f25670 */
[----:B------:R-:W-:-:S11]  /*0280*/  ISETP.NE.OR P0, PT, R0, 0x3, !P3 ;  /* 0x000000030000780c */ /* 0x000fd60005f05670 */
[----:B------:R-:W-:Y:S05]  /*0290*/  @P1 BRA `(.L_x_5) ;  /* 0x0000000000201947 */ /* 0x000fea0003800000 */
[----:B------:R-:W3:Y:S02]  /*02a0*/  LDCU.64 UR4, c[0x0][0x348] ;  /* 0x00006900ff0477ac */ /* 0x000ee40008000a00 */
[----:B---3--:R-:W-:Y:S02]  /*02b0*/  UIADD3 UR6, UP1, UPT, UR4, 0x80, URZ ;  /* 0x0000008004067890 */ /* 0x008fe4000ff3e0ff */
[----:B------:R-:W-:Y:S02]  /*02c0*/  UIADD3 UR4, UP0, UPT, UR4, 0x180, URZ ;  /* 0x0000018004047890 */ /* 0x000fe4000ff1e0ff */
[----:B------:R-:W-:Y:S02]  /*02d0*/  UIADD3.X UR7, UPT, UPT, URZ, UR5, URZ, UP1, !UPT ;  /* 0x00000005ff077290 */ /* 0x000fe40008ffe4ff */
[----:B------:R-:W-:-:S07]  /*02e0*/  UIADD3.X UR5, UPT, UPT, URZ, UR5, URZ, UP0, !UPT ;  /* 0x00000005ff057290 */ /* 0x000fce00087fe4ff */
[----:B------:R3:W-:Y:S02]  /*02f0*/  UTMACCTL.PF [UR6] ;  /* 0x00000000060079b9 */ /* 0x0007e40008040000 */
[----:B------:R3:W-:Y:S02]  /*0300*/  UTMACCTL.PF [UR4] ;  /* 0x00000000040079b9 */ /* 0x0007e40008040000 */
[----:B---3--:R-:W-:Y:S01]  /*0310*/  NOP ;  /* 0x0000000000007918 */ /* 0x008fe20000000000 */
.L_x_5:
[----:B------:R-:W-:Y:S05]  /*0320*/  BSYNC.RECONVERGENT B0 ;  /* 0x0000000000007941 */ /* 0x000fea0003800200 */
.L_x_4:
[----:B------:R-:W-:Y:S04]  /*0330*/  BSSY.RECONVERGENT B0, `(.L_x_6) ;  /* 0x000000a000007945 */ /* 0x000fe80003800200 */
        /* <DEDUP_REMOVED lines=9> */
.L_x_7:
[----:B------:R-:W-:Y:S05]  /*03d0*/  BSYNC.RECONVERGENT B0 ;  /* 0x0000000000007941 */ /* 0x000fea0003800200 */
.L_x_6:
[----:B------:R-:W3:Y:S01]  /*03e0*/  LDCU.64 UR4, c[0x0][0x888] ;  /* 0x00011100ff0477ac */ /* 0x000ee20008000a00 */
[----:B------:R-:W-:Y:S02]  /*03f0*/  UISETP.EQ.U32.AND UP1, UPT, UR8, URZ, UPT ;  /* 0x000000ff0800728c */ /* 0x000fe4000bf22070 */
[----:B------:R-:W-:Y:S02]  /*0400*/  UPLOP3.LUT UP3, UPT, UPT, UPT, UPT, 0x80, 0x8 ;  /* 0x000000000008789c */ /* 0x000fe40003f6f070 */
[----:B---3--:R-:W-:-:S04]  /*0410*/  UISETP.NE.U32.AND UP0, UPT, UR4, URZ, UPT ;  /* 0x000000ff0400728c */ /* 0x008fc8000bf05070 */
[----:B------:R-:W-:-:S04]  /*0420*/  UISETP.NE.AND.EX UP0, UPT, UR5, URZ, UPT, UP0 ;  /* 0x000000ff0500728c */ /* 0x000fc8000bf05300 */
[----:B------:R-:W-:-:S04]  /*0430*/  UISETP.EQ.OR.EX UP2, UPT, UR9, URZ, !UP0, UP1 ;  /* 0x000000ff0900728c */ /* 0x000fc8000c742710 */
[----:B------:R-:W-:-:S05]  /*0440*/  UP2UR UR61, UPR, URZ, 0x4 ;  /* 0x00000004ff3d7883 */ /* 0x000fca0008000000 */
[----:B------:R-:W-:Y:S07]  /*0450*/  BRA.U !UP2, `(.L_x_8) ;  /* 0x000000010a207547 */ /* 0x000fee000b800000 */
[----:B------:R-:W-:Y:S01]  /*0460*/  UISETP.NE.U32.AND UP1, UPT, UR8, URZ, UPT ;  /* 0x000000ff0800728c */ /* 0x000fe2000bf25070 */
[----:B-----5:R-:W-:Y:S01]  /*0470*/  FSETP.NEU.AND P0, PT, R39, RZ, PT ;  /* 0x000000ff2700720b */ /* 0x020fe20003f0d000 */
[----:B------:R-:W-:Y:S02]  /*0480*/  USEL UR4, URZ, 0xffffffff, UP0 ;  /* 0xffffffffff047887 */ /* 0x000fe40008000000 */
[----:B------:R-:W-:-:S10]  /*0490*/  UISETP.NE.AND.EX UP1, UPT, UR9, URZ, UPT, UP1 ;  /* 0x000000ff0900728c */ /* 0x000fd4000bf25310 */
[----:B------:R-:W-:Y:S01]  /*04a0*/  VOTEU.ANY UP0, P0 ;  /* 0x0000000000ff7886 */ /* 0x000fe20000000100 */
[----:B------:R-:W-:-:S04]  /*04b0*/  @!UP1 USEL UR4, URZ, 0xffffffff, UP0 ;  /* 0xffffffffff049887 */ /* 0x000fc80008000000 */
[----:B------:R-:W-:-:S04]  /*04c0*/  ULOP3.LUT UR4, UR4, 0x1, URZ, 0xc0, !UPT ;  /* 0x0000000104047892 */ /* 0x000fc8000f8ec0ff */
[----:B------:R-:W-:-:S11]  /*04d0*/  UISETP.NE.U32.AND UP3, UPT, UR4, 0x1, UPT ;  /* 0x000000010400788c */ /* 0x000fd6000bf65070 */
.L_x_8:
[----:B-12---:R-:W1:Y:S01]  /*04e0*/  SHFL.IDX PT, R2, R80, RZ, 0x1f ;  /* 0x00001fff50027589 */ /* 0x006e6200000e0000 */
[----:B------:R-:W-:-:S04]  /*04f0*/  UISETP.NE.AND UP0, UPT, UR22, 0x2, UPT ;  /* 0x000000021600788c */ /* 0x000fc8000bf05270 */
[----:B------:R-:W-:Y:S01]  /*0500*/  USEL UR34, URZ, 0x1, UP0 ;  /* 0x00000001ff227887 */ /* 0x000fe20008000000 */
[----:B-1----:R-:W-:-:S13]  /*0510*/  ISETP.NE.AND P0, PT, R2, RZ, PT ;  /* 0x000000ff0200720c */ /* 0x002fda0003f05270 */
[----:B------:R-:W-:Y:S05]  /*0520*/  @P0 BRA `(.L_x_9) ;  /* 0x0000000000ac0947 */ /* 0x000fea0003800000 */
[----:B------:R-:W-:Y:S01]  /*0530*/  ELECT P0, URZ, PT ;  /* 0x0000000000ff782f */ /* 0x000fe20003800000 */
[----:B------:R-:W-:-:S12]  /*0540*/  BSSY.RECONVERGENT B0, `(.L_x_9) ;  /* 0x0000029000007945 */ /* 0x000fd80003800200 */
[----:B------:R-:W-:Y:S05]  /*0550*/  @!P0 BRA `(.L_x_10) ;  /* 0x00000000009c8947 */ /* 0x000fea0003800000 */
[----:B------:R-:W1:Y:S01]  /*0560*/  S2UR UR4, SR_CgaCtaId ;  /* 0x00000000000479c3 */ /* 0x000e620000008800 */
[----:B------:R-:W-:Y:S01]  /*0570*/  UMOV UR5, 0x400 ;  /* 0x0000040000057882 */ /* 0x000fe20000000000 */
[----:B------:R-:W-:Y:S01]  /*0580*/  UMOV UR8, 0x1 ;  /* 0x0000000100087882 */ /* 0x000fe20000000000 */
[----:B------:R-:W-:Y:S01]  /*0590*/  UMOV UR6, 0x2 ;  /* 0x0000000200067882 */ /* 0x000fe20000000000 */
[----:B------:R-:W-:-:S04]  /*05a0*/  UIADD3 UR8, UPT, UPT, -UR8, 0x100000, URZ ;  /* 0x0010000008087890 */ /* 0x000fc8000fffe1ff */
[----:B------:R-:W-:Y:S02]  /*05b0*/  USHF.L.U32 UR9, UR8, 0xb, URZ ;  /* 0x0000000b08097899 */ /* 0x000fe400080006ff */
[----:B------:R-:W-:Y:S02]  /*05c0*/  USHF.L.U32 UR8, UR8, 0x1, URZ ;  /* 0x0000000108087899 */ /* 0x000fe400080006ff */
[----:B------:R-:W-:-:S04]  /*05d0*/  UIADD3 UR6, UPT, UPT, -UR6, 0x100000, URZ ;  /* 0x0010000006067890 */ /* 0x000fc8000fffe1ff */
[----:B------:R-:W-:Y:S02]  /*05e0*/  USHF.L.U32 UR7, UR6, 0xb, URZ ;  /* 0x0000000b06077899 */ /* 0x000fe400080006ff */
[----:B------:R-:W-:Y:S02]  /*05f0*/  USHF.L.U32 UR6, UR6, 0x1, URZ ;  /* 0x0000000106067899 */ /* 0x000fe400080006ff */
[----:B-1----:R-:W-:Y:S01]  /*0600*/  ULEA UR4, UR4, UR5, 0x18 ;  /* 0x0000000504047291 */ /* 0x002fe2000f8ec0ff */
[----:B------:R-:W1:Y:S11]  /*0610*/  FENCE.VIEW.ASYNC.S ;  /* 0x00000000000073c6 */ /* 0x000e760000000000 */
[----:B-1----:R1:W2:Y:S01]  /*0620*/  SYNCS.EXCH.64 URZ, [UR4], UR8 ;  /* 0x0000000804ff75b2 */ /* 0x0022a20008000100 */
[----:B------:R1:W3:Y:S01]  /*0630*/  SYNCS.EXCH.64 URZ, [UR4+0x68], UR6 ;  /* 0x0000680604ff75b2 */ /* 0x0002e20008000100 */
[----:B------:R1:W4:Y:S01]  /*0640*/  SYNCS.EXCH.64 URZ, [UR4+0x8], UR8 ;  /* 0x0000080804ff75b2 */ /* 0x0003220008000100 */
[----:B------:R1:W1:Y:S01]  /*0650*/  SYNCS.EXCH.64 URZ, [UR4+0x70], UR6 ;  /* 0x0000700604ff75b2 */ /* 0x0002620008000100 */
        /* <DEDUP_REMOVED lines=22> */
[----:B--234-:R-:W-:Y:S01]  /*07c0*/  NOP ;  /* 0x0000000000007918 */ /* 0x01cfe20000000000 */
.L_x_10:
[----:B-1----:R-:W-:Y:S05]  /*07d0*/  BSYNC.RECONVERGENT B0 ;  /* 0x0000000000007941 */ /* 0x002fea0003800200 */
.L_x_9:
[----:B------:R-:W1:Y:S01]  /*07e0*/  SHFL.IDX PT, R2, R80, RZ, 0x1f ;  /* 0x00001fff50027589 */ /* 0x000e6200000e0000 */
[----:B------:R-:W-:Y:S01]  /*07f0*/  NOP ;  /* 0x0000000000007918 */ /* 0x000fe20000000000 */
[----:B-1----:R-:W-:-:S13]  /*0800*/  ISETP.NE.AND P0, PT, R2, 0x1, PT ;  /* 0x000000010200780c */ /* 0x002fda0003f05270 */
[----:B------:R-:W-:Y:S05]  /*0810*/  @P0 BRA `(.L_x_11) ;  /* 0x0000000000400947 */ /* 0x000fea0003800000 */
        /* <DEDUP_REMOVED lines=9> */
[----:B------:R-:W-:Y:S01]  /*08b0*/  USHF.L.U32 UR6, UR6, 0x1, URZ ;  /* 0x0000000106067899 */ /* 0x000fe200080006ff */
[----:B------:R-:W-:Y:S01]  /*08c0*/  ELECT P0, URZ, PT ;  /* 0x0000000000ff782f */ /* 0x000fe20003800000 */
[----:B-1----:R-:W-:Y:S01]  /*08d0*/  ULEA UR4, UR4, UR5, 0x18 ;  /* 0x0000000504047291 */ /* 0x002fe2000f8ec0ff */
[----:B------:R-:W1:Y:S11]  /*08e0*/  FENCE.VIEW.ASYNC.S ;  /* 0x00000000000073c6 */ /* 0x000e760000000000 */
[----:B-1----:R1:W2:Y:S01]  /*08f0*/  SYNCS.EXCH.64 URZ, [UR4+0xd0], UR8 ;  /* 0x0000d00804ff75b2 */ /* 0x0022a20008000100 */
[----:B------:R1:W3:Y:S01]  /*0900*/  SYNCS.EXCH.64 URZ, [UR4+0xd8], UR6 ;  /* 0x0000d80604ff75b2 */ /* 0x0002e20008000100 */
[----:B------:R-:W-:Y:S01]  /*0910*/  NOP ;  /* 0x0000000000007918 */ /* 0x000fe20000000000 */
.L_x_11:
[----:B------:R-:W4:Y:S01]  /*0920*/  SHFL.IDX PT, R2, R80, RZ, 0x1f ;  /* 0x00001fff50027589 */ /* 0x000f2200000e0000 */
[----:B------:R-:W-:Y:S01]  /*0930*/  NOP ;  /* 0x0000000000007918 */ /* 0x000fe20000000000 */
[----:B----4-:R-:W-:-:S13]  /*0940*/  ISETP.NE.AND P0, PT, R2, 0x3, PT ;  /* 0x000000030200780c */ /* 0x010fda0003f05270 */
[----:B------:R-:W-:Y:S05]  /*0950*/  @P0 BRA `(.L_x_12) ;  /* 0x0000000000300947 */ /* 0x000fea0003800000 */
[----:B-1----:R-:W1:Y:S01]  /*0960*/  S2UR UR6, SR_CgaCtaId ;  /* 0x00000000000679c3 */ /* 0x002e620000008800 */
[----:B------:R-:W-:Y:S01]  /*0970*/  UMOV UR4, 0x400 ;  /* 0x0000040000047882 */ /* 0x000fe20000000000 */
[----:B------:R-:W-:Y:S01]  /*0980*/  UMOV UR5, 0x20 ;  /* 0x0000002000057882 */ /* 0x000fe20000000000 */
[----:B------:R-:W-:Y:S01]  /*0990*/  ELECT P0, URZ, PT ;  /* 0x0000000000ff782f */ /* 0x000fe20003800000 */
[----:B-1----:R-:W-:Y:S02]  /*09a0*/  ULEA UR6, UR6, UR4, 0x18 ;  /* 0x0000000406067291 */ /* 0x002fe4000f8ec0ff */
[----:B------:R-:W-:-:S04]  /*09b0*/  UIADD3 UR4, UPT, UPT, -UR5, 0x100000, URZ ;  /* 0x0010000005047890 */ /* 0x000fc8000fffe1ff */
[----:B------:R-:W-:Y:S02]  /*09c0*/  USHF.L.U32 UR5, UR4, 0xb, URZ ;  /* 0x0000000b04057899 */ /* 0x000fe400080006ff */
[----:B------:R-:W-:Y:S01]  /*09d0*/  USHF.L.U32 UR4, UR4, 0x1, URZ ;  /* 0x0000000104047899 */ /* 0x000fe200080006ff */
[----:B------:R-:W1:Y:S11]  /*09e0*/  FENCE.VIEW.ASYNC.S ;  /* 0x00000000000073c6 */ /* 0x000e760000000000 */
[----:B-1----:R4:W1:Y:S01]  /*09f0*/  SYNCS.EXCH.64 URZ, [UR6+0xe0], UR4 ;  /* 0x0000e00406ff75b2 */ /* 0x0028620008000100 */
[----:B------:R4:W1:Y:S02]  /*0a00*/  SYNCS.EXCH.64 URZ, [UR6+0xe8], UR4 ;  /* 0x0000e80406ff75b2 */ /* 0x0008640008000100 */
[----:B----4-:R-:W-:Y:S01]  /*0a10*/  NOP ;  /* 0x0000000000007918 */ /* 0x010fe20000000000 */
.L_x_12:
[----:B------:R-:W4:Y:S01]  /*0a20*/  SHFL.IDX PT, R2, R80, RZ, 0x1f ;  /* 0x00001fff50027589 */ /* 0x000f2200000e0000 */
[----:B------:R-:W-:Y:S01]  /*0a30*/  NOP ;  /* 0x0000000000007918 */ /* 0x000fe20000000000 */
[----:B----4-:R-:W-:-:S13]  /*0a40*/  ISETP.NE.AND P0, PT, R2, 0x4, PT ;  /* 0x000000040200780c */ /* 0x010fda0003f05270 */
[----:B------:R-:W-:Y:S05]  /*0a50*/  @P0 BRA `(.L_x_13) ;  /* 0x00000000004c0947 */ /* 0x000fea0003800000 */
[----:B-1----:R-:W1:Y:S01]  /*0a60*/  S2UR UR6, SR_CgaCtaId ;  /* 0x00000000000679c3 */ /* 0x002e620000008800 */
[----:B------:R-:W-:Y:S01]  /*0a70*/  UMOV UR4, 0x1e0 ;  /* 0x000001e000047882 */ /* 0x000fe20000000000 */
[----:B------:R-:W-:Y:S01]  /*0a80*/  UMOV UR5, 0x400 ;  /* 0x0000040000057882 */ /* 0x000fe20000000000 */
[----:B------:R-:W-:Y:S01]  /*0a90*/  USEL UR4, UR4, 0x1a0, UP3 ;  /* 0x000001a004047887 */ /* 0x000fe20009800000 */
[----:B------:R-:W-:Y:S01]  /*0aa0*/  UMOV UR8, 0x1 ;  /* 0x0000000100087882 */ /* 0x000fe20000000000 */
[----:B------:R-:W-:Y:S01]  /*0ab0*/  ELECT P0, URZ, PT ;  /* 0x0000000000ff782f */ /* 0x000fe20003800000 */
[----:B------:R-:W-:-:S04]  /*0ac0*/  UIADD3 UR8, UPT, UPT, -UR8, 0x100000, URZ ;  /* 0x0010000008087890 */ /* 0x000fc8000fffe1ff */
[----:B------:R-:W-:Y:S02]  /*0ad0*/  USHF.L.U32 UR9, UR8, 0xb, URZ ;  /* 0x0000000b08097899 */ /* 0x000fe400080006ff */
[----:B------:R-:W-:Y:S02]  /*0ae0*/  USHF.L.U32 UR8, UR8, 0x1, URZ ;  /* 0x0000000108087899 */ /* 0x000fe400080006ff */
[----:B-1----:R-:W-:Y:S02]  /*0af0*/  ULEA UR6, UR6, UR5, 0x18 ;  /* 0x0000000506067291 */ /* 0x002fe4000f8ec0ff */
[----:B------:R-:W-:-:S04]  /*0b00*/  UIADD3 UR4, UPT, UPT, -UR4, 0x100000, URZ ;  /* 0x0010000004047890 */ /* 0x000fc8000fffe1ff */
[----:B------:R-:W-:Y:S02]  /*0b10*/  USHF.L.U32 UR5, UR4, 0xb, URZ ;  /* 0x0000000b04057899 */ /* 0x000fe400080006ff */
[----:B------:R-:W-:Y:S01]  /*0b20*/  USHF.L.U32 UR4, UR4, 0x1, URZ ;  /* 0x0000000104047899 */ /* 0x000fe200080006ff */
[----:B------:R-:W1:Y:S03]  /*0b30*/  FENCE.VIEW.ASYNC.S ;  /* 0x00000000000073c6 */ /* 0x000e660000000000 */
[----:B-1----:R4:W1:Y:S08]  /*0b40*/  SYNCS.EXCH.64 URZ, [UR6+0xf0], UR8 ;  /* 0x0000f00806ff75b2 */ /* 0x0028700008000100 */
[----:B------:R4:W1:Y:S01]  /*0b50*/  SYNCS.EXCH.64 URZ, [UR6+0x100], UR4 ;  /* 0x0001000406ff75b2 */ /* 0x0008620008000100 */
[----:B------:R4:W1:Y:S01]  /*0b60*/  SYNCS.EXCH.64 URZ, [UR6+0xf8], UR8 ;  /* 0x0000f80806ff75b2 */ /* 0x0008620008000100 */
[----:B------:R4:W1:Y:S02]  /*0b70*/  SYNCS.EXCH.64 URZ, [UR6+0x108], UR4 ;  /* 0x0001080406ff75b2 */ /* 0x0008640008000100 */
[----:B----4-:R-:W-:Y:S01]  /*0b80*/  NOP ;  /* 0x0000000000007918 */ /* 0x010fe20000000000 */
.L_x_13:
[----:B------:R-:W4:Y:S01]  /*0b90*/  SHFL.IDX PT, R2, R80, RZ, 0x1f ;  /* 0x00001fff50027589 */ /* 0x000f2200000e0000 */
[----:B------:R-:W-:Y:S01]  /*0ba0*/  NOP ;  /* 0x0000000000007918 */ /* 0x000fe20000000000 */
[----:B----4-:R-:W-:-:S13]  /*0bb0*/  ISETP.NE.AND P0, PT, R2, 0x5, PT ;  /* 0x000000050200780c */ /* 0x010fda0003f05270 */
[----:B------:R-:W-:Y:S05]  /*0bc0*/  @P0 BRA `(.L_x_14) ;  /* 0x0000000000580947 */ /* 0x000fea0003800000 */
[----:B-1----:R-:W1:Y:S01]  /*0bd0*/  S2UR UR4, SR_CgaCtaId ;  /* 0x00000000000479c3 */ /* 0x002e620000008800 */
        /* <DEDUP_REMOVED lines=12> */
[----:B-1----:R4:W1:Y:S01]  /*0ca0*/  SYNCS.EXCH.64 URZ, [UR4+0x110], UR8 ;  /* 0x0001100804ff75b2 */ /* 0x0028620008000100 */
[----:B------:R4:W1:Y:S01]  /*0cb0*/  SYNCS.EXCH.64 URZ, [UR4+0x130], UR6 ;  /* 0x0001300604ff75b2 */ /* 0x0008620008000100 */
[----:B------:R4:W1:Y:S01]  /*0cc0*/  SYNCS.EXCH.64 URZ, [UR4+0x118], UR8 ;  /* 0x0001180804ff75b2 */ /* 0x0008620008000100 */
[----:B------:R4:W1:Y:S01]  /*0cd0*/  SYNCS.EXCH.64 URZ, [UR4+0x138], UR6 ;  /* 0x0001380604ff75b2 */ /* 0x0008620008000100 */
[----:B------:R4:W1:Y:S01]  /*0ce0*/  SYNCS.EXCH.64 URZ, [UR4+0x120], UR8 ;  /* 0x0001200804ff75b2 */ /* 0x0008620008000100 */
[----:B------:R4:W1:Y:S01]  /*0cf0*/  SYNCS.EXCH.64 URZ, [UR4+0x140], UR6 ;  /* 0x0001400604ff75b2 */ /* 0x0008620008000100 */
[----:B------:R4:W1:Y:S01]  /*0d00*/  SYNCS.EXCH.64 URZ, [UR4+0x128], UR8 ;  /* 0x0001280804ff75b2 */ /* 0x0008620008000100 */
[----:B------:R4:W1:Y:S02]  /*0d10*/  SYNCS.EXCH.64 URZ, [UR4+0x148], UR6 ;  /* 0x0001480604ff75b2 */ /* 0x0008640008000100 */
[----:B----4-:R-:W-:Y:S01]  /*0d20*/  NOP ;  /* 0x0000000000007918 */ /* 0x010fe20000000000 */
.L_x_14:
[----:B------:R-:W4:Y:S01]  /*0d30*/  SHFL.IDX PT, R2, R80, RZ, 0x1f ;  /* 0x00001fff50027589 */ /* 0x000f2200000e0000 */
[----:B------:R-:W1:Y:S01]  /*0d40*/  S2UR UR48, SR_CgaCtaId ;  /* 0x00000000003079c3 */ /* 0x000e620000008800 */
[----:B------:R-:W-:Y:S01]  /*0d50*/  NOP ;  /* 0x0000000000007918 */ /* 0x000fe20000000000 */
[----:B----4-:R-:W-:-:S13]  /*0d60*/  ISETP.NE.AND P0, PT, R2, 0x3, PT ;  /* 0x000000030200780c */ /* 0x010fda0003f05270 */
[----:B-1----:R-:W-:Y:S05]  /*0d70*/  @P0 BRA `(.L_x_15) ;  /* 0x0000000000340947 */ /* 0x002fea0003800000 */
[----:B------:R-:W-:Y:S01]  /*0d80*/  UMOV UR4, 0x400 ;  /* 0x0000040000047882 */ /* 0x000fe20000000000 */
[----:B------:R-:W-:Y:S01]  /*0d90*/  UMOV UR6, 0x20 ;  /* 0x0000002000067882 */ /* 0x000fe20000000000 */
[----:B------:R-:W-:Y:S02]  /*0da0*/  ULEA UR4, UR48, UR4, 0x18 ;  /* 0x0000000430047291 */ /* 0x000fe4000f8ec0ff */
[----:B------:R-:W-:-:S04]  /*0db0*/  UIADD3 UR6, UPT, UPT, -UR6, 0x100000, URZ ;  /* 0x0010000006067890 */ /* 0x000fc8000fffe1ff */
[----:B------:R-:W-:Y:S02]  /*0dc0*/  USHF.L.U32 UR7, UR6, 0xb, URZ ;  /* 0x0000000b06077899 */ /* 0x000fe400080006ff */
[----:B------:R-:W-:Y:S01]  /*0dd0*/  USHF.L.U32 UR6, UR6, 0x1, URZ ;  /* 0x0000000106067899 */ /* 0x000fe200080006ff */
[----:B------:R-:W-:Y:S01]  /*0de0*/  ELECT P0, URZ, PT ;  /* 0x0000000000ff782f */ /* 0x000fe20003800000 */
[----:B------:R-:W1:Y:S10]  /*0df0*/  FENCE.VIEW.ASYNC.S ;  /* 0x00000000000073c6 */ /* 0x000e740000000000 */
[----:B-1----:R1:W4:Y:S01]  /*0e00*/  SYNCS.EXCH.64 URZ, [UR4+0x150], UR6 ;  /* 0x0001500604ff75b2 */ /* 0x0023220008000100 */
[----:B------:R1:W1:Y:S01]  /*0e10*/  SYNCS.EXCH.64 URZ, [UR4+0x160], UR6 ;  /* 0x0001600604ff75b2 */ /* 0x0002620008000100 */
[----:B------:R1:W1:Y:S01]  /*0e20*/  SYNCS.EXCH.64 URZ, [UR4+0x158], UR6 ;  /* 0x0001580604ff75b2 */ /* 0x0002620008000100 */
[----:B------:R1:W1:Y:S01]  /*0e30*/  SYNCS.EXCH.64 URZ, [UR4+0x168], UR6 ;  /* 0x0001680604ff75b2 */ /* 0x0002620008000100 */
[----:B------:R-:W-:Y:S01]  /*0e40*/  NOP ;  /* 0x0000000000007918 */ /* 0x000fe20000000000 */
.L_x_15:
[----:B-1----:R-:W1:Y:S01]  /*0e50*/  LDCU UR4, c[0x0][0x36c] ;  /* 0x00006d80ff0477ac */ /* 0x002e620008000800 */
[----:B------:R-:W-:Y:S01]  /*0e60*/  ISETP.NE.OR P3, PT, R0, 0x2, !P3 ;  /* 0x000000020000780c */ /* 0x000fe20005f65670 */
[----:B------:R-:W-:Y:S01]  /*0e70*/  NOP ;  /* 0x0000000000007918 */ /* 0x000fe20000000000 */
[----:B------:R-:W-:Y:S01]  /*0e80*/  LOP3.LUT R0, R76, 0x1f, RZ, 0xc0, !PT ;  /* 0x0000001f4c007812 */ /* 0x000fe200078ec0ff */
[----:B------:R-:W-:Y:S02]  /*0e90*/  UISETP.NE.AND UP4, UPT, UR22, URZ, UPT ;  /* 0x000000ff1600728c */ /* 0x000fe4000bf85270 */
[----:B-1----:R-:W-:-:S09]  /*0ea0*/  UISETP.EQ.U32.AND UP5, UPT, UR4, 0x1, UPT ;  /* 0x000000010400788c */ /* 0x002fd2000bfa2070 */
[----:B------:R-:W-:Y:S05]  /*0eb0*/  BRA.U !UP5, `(.L_x_16) ;  /* 0x000000010d087547 */ /* 0x000fea000b800000 */
[----:B--234-:R-:W-:Y:S01]  /*0ec0*/  UCGABAR_ARV ;  /* 0x00000000000079c7 */ /* 0x01cfe20008000000 */
[----:B------:R-:W-:Y:S05]  /*0ed0*/  BRA `(.L_x_17) ;  /* 0x0000000000047947 */ /* 0x000fea0003800000 */
.L_x_16:
[----:B--234-:R-:W-:Y:S01]  /*0ee0*/  NOP ;  /* 0x0000000000007918 */ /* 0x01cfe20000000000 */
.L_x_17:
[----:B------:R-:W1:Y:S01]  /*0ef0*/  S2UR UR7, SR_CTAID.X ;  /* 0x00000000000779c3 */ /* 0x000e620000002500 */
[----:B------:R-:W-:-:S05]  /*0f00*/  CS2R.32 R3, SR_CgaSize ;  /* 0x0000000000037805 */ /* 0x000fca0000008a00 */
[----:B------:R-:W-:-:S05]  /*0f10*/  IMAD R3, R3, -0xa0, RZ ;  /* 0xffffff6003037824 */ /* 0x000fca00078e02ff */
[----:B------:R-:W-:-:S14]  /*0f20*/  R2UR UR5, R3 ;  /* 0x00000000030572ca */ /* 0x000fdc00000e0000 */
[----:B------:R-:W2:Y:S01]  /*0f30*/  LDCU UR5, c[0x0][UR5+0x2b0] ;  /* 0x00005600050577ac */ /* 0x000ea20008000800 */
[----:B------:R-:W-:-:S05]  /*0f40*/  CS2R.32 R3, SR_CgaSize ;  /* 0x0000000000037805 */ /* 0x000fca0000008a00 */
[----:B------:R-:W-:-:S05]  /*0f50*/  IMAD R3, R3, -0xa0, RZ ;  /* 0xffffff6003037824 */ /* 0x000fca00078e02ff */
[----:B------:R-:W-:-:S14]  /*0f60*/  R2UR UR4, R3 ;  /* 0x00000000030472ca */ /* 0x000fdc00000e0000 */
[----:B------:R-:W3:Y:S01]  /*0f70*/  LDCU UR4, c[0x0][UR4+0x2b4] ;  /* 0x00005680040477ac */ /* 0x000ee20008000800 */
[----:B------:R-:W4:Y:S01]  /*0f80*/  S2UR UR8, SR_CTAID.Y ;  /* 0x00000000000879c3 */ /* 0x000f220000002600 */
[----:B------:R-:W3:Y:S01]  /*0f90*/  LDCU UR23, c[0x0][0xb24] ;  /* 0x00016480ff1777ac */ /* 0x000ee20008000800 */
[----:B------:R-:W-:-:S05]  /*0fa0*/  CS2R.32 R3, SR_CgaSize ;  /* 0x0000000000037805 */ /* 0x000fca0000008a00 */
[----:B------:R-:W-:-:S05]  /*0fb0*/  IMAD R3, R3, -0xa0, RZ ;  /* 0xffffff6003037824 */ /* 0x000fca00078e02ff */
[----:B------:R-:W-:-:S14]  /*0fc0*/  R2UR UR60, R3 ;  /* 0x00000000033c72ca */ /* 0x000fdc00000e0000 */
[----:B------:R-:W3:Y:S01]  /*0fd0*/  LDCU UR60, c[0x0][UR60+0x2a0] ;  /* 0x000054003c3c77ac */ /* 0x000ee20008000800 */
[----:B------:R-:W1:Y:S01]  /*0fe0*/  S2UR UR36, SR_CTAID.Z ;  /* 0x00000000002479c3 */ /* 0x000e620000002700 */
[----:B------:R-:W-:-:S05]  /*0ff0*/  CS2R.32 R3, SR_CgaSize ;  /* 0x0000000000037805 */ /* 0x000fca0000008a00 */
[----:B------:R-:W-:-:S05]  /*1000*/  IMAD R3, R3, -0xa0, RZ ;  /* 0xffffff6003037824 */ /* 0x000fca00078e02ff */
[----:B------:R-:W-:-:S14]  /*1010*/  R2UR UR57, R3 ;  /* 0x00000000033972ca */ /* 0x000fdc00000e0000 */
[----:B------:R-:W3:Y:S01]  /*1020*/  LDCU UR57, c[0x0][UR57+0x2a4] ;  /* 0x00005480393977ac */ /* 0x000ee20008000800 */
[----:B------:R-:W3:Y:S01]  /*1030*/  LDCU UR40, c[0x0][0xb24] ;  /* 0x00016480ff2877ac */ /* 0x000ee20008000800 */
[----:B-1----:R-:W-:Y:S01]  /*1040*/  I2FP.F32.U32 R3, UR7 ;  /* 0x0000000700037c45 */ /* 0x002fe20008201000 */
[----:B------:R-:W1:Y:S04]  /*1050*/  LDCU UR26, c[0x0][0xb30] ;  /* 0x00016600ff1a77ac */ /* 0x000e680008000800 */
[----:B--2---:R-:W-:Y:S01]  /*1060*/  FMUL R3, R3, UR5 ;  /* 0x0000000503037c20 */ /* 0x004fe20008400000 */
[----:B------:R-:W-:Y:S01]  /*1070*/  USHF.L.U32 UR24, UR48, 0xc, URZ ;  /* 0x0000000c30187899 */ /* 0x000fe200080006ff */
[----:B----4-:R-:W-:Y:S01]  /*1080*/  I2FP.F32.U32 R2, UR8 ;  /* 0x0000000800027c45 */ /* 0x010fe20008201000 */
[----:B---3--:R-:W-:-:S03]  /*1090*/  UISETP.GE.AND UP2, UPT, UR23, 0x1, UPT ;  /* 0x000000011700788c */ /* 0x008fc6000bf46270 */
[----:B------:R-:W2:Y:S01]  /*10a0*/  F2I.U32.TRUNC.NTZ R3, R3 ;  /* 0x0000000300037305 */ /* 0x000ea2000020f000 */
[----:B------:R-:W-:Y:S01]  /*10b0*/  UMOV UR46, UR7 ;  /* 0x00000007002e7c82 */ /* 0x000fe20008000000 */
[----:B------:R-:W-:Y:S01]  /*10c0*/  FMUL R2, R2, UR4 ;  /* 0x0000000402027c20 */ /* 0x000fe20008400000 */
[----:B------:R-:W-:-:S05]  /*10d0*/  UMOV UR45, UR8 ;  /* 0x00000008002d7c82 */ /* 0x000fca0008000000 */
[----:B------:R-:W3:Y:S01]  /*10e0*/  F2I.U32.TRUNC.NTZ R2, R2 ;  /* 0x0000000200027305 */ /* 0x000ee2000020f000 */
[----:B--2---:R-:W-:Y:S02]  /*10f0*/  R2UR UR4, R3 ;  /* 0x00000000030472ca */ /* 0x004fe400000e0000 */
[----:B---3--:R-:W-:Y:S02]  /*1100*/  R2UR UR6, R2 ;  /* 0x00000000020672ca */ /* 0x008fe400000e0000 */
[----:B------:R-:W-:-:S09]  /*1110*/  PRMT R2, RZ, 0x7610, R2 ;  /* 0x00007610ff027816 */ /* 0x000fd20000000002 */
[----:B------:R-:W-:-:S04]  /*1120*/  UIADD3 UR5, UPT, UPT, -UR4, URZ, URZ ;  /* 0x000000ff04057290 */ /* 0x000fc8000fffe1ff */
[----:B------:R-:W-:Y:S02]  /*1130*/  UIMAD UR60, UR60, UR5, UR7 ;  /* 0x000000053c3c72a4 */ /* 0x000fe4000f8e0207 */
[----:B------:R-:W-:-:S04]  /*1140*/  UIADD3 UR4, UPT, UPT, -UR6, URZ, URZ ;  /* 0x000000ff06047290 */ /* 0x000fc8000fffe1ff */
[----:B------:R-:W-:Y:S01]  /*1150*/  UIMAD UR57, UR57, UR4, UR8 ;  /* 0x00000004393972a4 */ /* 0x000fe2000f8e0208 */
[----:B-1----:R-:W-:Y:S11]  /*1160*/  BRA.U UP4, `(.L_x_18) ;  /* 0x0000000104247547 */ /* 0x002ff6000b800000 */
[----:B------:R-:W-:Y:S02]  /*1170*/  UISETP.NE.AND UP0, UPT, UR57, URZ, UPT ;  /* 0x000000ff3900728c */ /* 0x000fe4000bf05270 */
[----:B------:R-:W-:Y:S02]  /*1180*/  UISETP.NE.AND UP1, UPT, UR57, 0x1, UPT ;  /* 0x000000013900788c */ /* 0x000fe4000bf25270 */
[----:B------:R-:W-:Y:S02]  /*1190*/  UISETP.EQ.OR UP0, UPT, UR60, URZ, !UP0 ;  /* 0x000000ff3c00728c */ /* 0x000fe4000c702670 */
[----:B------:R-:W-:Y:S02]  /*11a0*/  USEL UR4, URZ, 0x2, UP1 ;  /* 0x00000002ff047887 */ /* 0x000fe40008800000 */
[----:B------:R-:W-:Y:S02]  /*11b0*/  USEL UR5, URZ, 0x1, !UP0 ;  /* 0x00000001ff057887 */ /* 0x000fe4000c000000 */
[----:B------:R-:W-:-:S04]  /*11c0*/  UISETP.NE.AND UP0, UPT, UR60, URZ, UPT ;  /* 0x000000ff3c00728c */ /* 0x000fc8000bf05270 */
[----:B------:R-:W-:-:S04]  /*11d0*/  USEL UR4, UR4, 0x2, UP0 ;  /* 0x0000000204047887 */ /* 0x000fc80008000000 */
[----:B------:R-:W-:-:S06]  /*11e0*/  UIADD3 UR4, UPT, UPT, UR5, UR4, URZ ;  /* 0x0000000405047290 */ /* 0x000fcc000fffe0ff */
[----:B------:R-:W-:Y:S02]  /*11f0*/  MOV R2, UR4 ;  /* 0x0000000400027c02 */ /* 0x000fe40008000f00 */
.L_x_18:
[----:B------:R-:W-:Y:S05]  /*1200*/  BRA.U !UP2, `(.L_x_19) ;  /* 0x000000010ad47547 */ /* 0x000fea000b800000 */
[----:B------:R-:W1:Y:S01]  /*1210*/  LDCU.128 UR12, c[0x0][0xb10] ;  /* 0x00016200ff0c77ac */ /* 0x000e620008000c00 */
[----:B------:R-:W2:Y:S01]  /*1220*/  LDCU UR6, c[0x0][0x370] ;  /* 0x00006e00ff0677ac */ /* 0x000ea20008000800 */
[----:B------:R-:W3:Y:S01]  /*1230*/  LDCU UR5, c[0x0][0x374] ;  /* 0x00006e80ff0577ac */ /* 0x000ee20008000800 */
[----:B------:R-:W4:Y:S01]  /*1240*/  LDCU UR25, c[0x0][0xb0c] ;  /* 0x00016180ff1977ac */ /* 0x000f220008000800 */
[----:B------:R-:W4:Y:S01]  /*1250*/  LDCU UR4, c[0x0][0xb20] ;  /* 0x00016400ff0477ac */ /* 0x000f220008000800 */
[----:B------:R-:W4:Y:S01]  /*1260*/  LDCU.64 UR8, c[0x0][0xb28] ;  /* 0x00016500ff0877ac */ /* 0x000f220008000a00 */
[----:B-1----:R-:W-:Y:S02]  /*1270*/  UISETP.NE.AND UP0, UPT, UR14, 0x1, UPT ;  /* 0x000000010e00788c */ /* 0x002fe4000bf05270 */
[----:B---3--:R-:W-:Y:S02]  /*1280*/  UIMAD.WIDE.U32 UR10, UR5, UR15, URZ ;  /* 0x0000000f050a72a5 */ /* 0x008fe4000f8e00ff */
[----:B--2---:R-:W-:-:S02]  /*1290*/  UIMAD.WIDE.U32 UR18, UR6, UR12, URZ ;  /* 0x0000000c061272a5 */ /* 0x004fc4000f8e00ff */
[----:B----4-:R-:W-:Y:S02]  /*12a0*/  UISETP.NE.AND UP1, UPT, UR25, 0x1, UPT ;  /* 0x000000011900788c */ /* 0x010fe4000bf25270 */
[----:B------:R-:W-:Y:S01]  /*12b0*/  UISETP.NE.AND UP2, UPT, UR23, 0x1, UPT ;  /* 0x000000011700788c */ /* 0x000fe2000bf45270 */
[----:B------:R-:W-:Y:S02]  /*12c0*/  UMOV UR10, UR11 ;  /* 0x0000000b000a7c82 */ /* 0x000fe40008000000 */
[----:B------:R-:W-:Y:S01]  /*12d0*/  UMOV UR18, UR19 ;  /* 0x0000001300127c82 */ /* 0x000fe20008000000 */
[----:B------:R-:W-:Y:S02]  /*12e0*/  @UP0 USHF.R.U32.HI UR5, URZ, UR4, UR10 ;  /* 0x00000004ff050299 */ /* 0x000fe4000801160a */
[----:B------:R-:W-:Y:S02]  /*12f0*/  UIMAD.WIDE.U32 UR20, UR45, UR15, URZ ;  /* 0x0000000f2d1472a5 */ /* 0x000fe4000f8e00ff */
[----:B------:R-:W-:-:S02]  /*1300*/  UIMAD.WIDE.U32 UR10, UR5, UR8, URZ ;  /* 0x00000008050a72a5 */ /* 0x000fc4000f8e00ff */
[----:B------:R-:W-:Y:S02]  /*1310*/  @UP1 USHF.R.U32.HI UR6, URZ, UR13, UR18 ;  /* 0x0000000dff061299 */ /* 0x000fe40008011612 */
[----:B------:R-:W-:Y:S02]  /*1320*/  UIMAD.WIDE.U32 UR16, UR46, UR12, URZ ;  /* 0x0000000c2e1072a5 */ /* 0x000fe4000f8e00ff */
[----:B------:R-:W-:Y:S01]  /*1330*/  UIMAD.WIDE.U32 UR18, UR6, UR8, URZ ;  /* 0x00000008061272a5 */ /* 0x000fe2000f8e00ff */
[----:B------:R-:W-:Y:S01]  /*1340*/  UMOV UR20, UR21 ;  /* 0x0000001500147c82 */ /* 0x000fe20008000000 */
[----:B------:R-:W-:Y:S01]  /*1350*/  UMOV UR10, UR11 ;  /* 0x0000000b000a7c82 */ /* 0x000fe20008000000 */
[----:B------:R-:W-:Y:S02]  /*1360*/  USHF.R.U32.HI UR20, URZ, UR4, UR20 ;  /* 0x00000004ff147299 */ /* 0x000fe40008011614 */
[----:B------:R-:W-:Y:S02]  /*1370*/  @UP2 USHF.R.U32.HI UR5, URZ, UR9, UR10 ;  /* 0x00000009ff052299 */ /* 0x000fe4000801160a */
[----:B------:R-:W-:Y:S01]  /*1380*/  UMOV UR7, UR19 ;  /* 0x0000001300077c82 */ /* 0x000fe20008000000 */
[----:B------:R-:W-:Y:S01]  /*1390*/  UMOV UR16, UR17 ;  /* 0x0000001100107c82 */ /* 0x000fe20008000000 */
[----:B------:R-:W-:-:S02]  /*13a0*/  @UP2 USHF.R.U32.HI UR6, URZ, UR9, UR7 ;  /* 0x00000009ff062299 */ /* 0x000fc40008011607 */
[----:B------:R-:W-:Y:S02]  /*13b0*/  USHF.R.U32.HI UR13, URZ, UR13, UR16 ;  /* 0x0000000dff0d7299 */ /* 0x000fe40008011610 */
[----:B------:R-:W-:Y:S02]  /*13c0*/  USEL UR4, UR45, UR20, !UP0 ;  /* 0x000000142d047287 */ /* 0x000fe4000c000000 */
[----:B------:R-:W-:Y:S02]  /*13d0*/  UIMAD UR7, UR5, UR23, URZ ;  /* 0x00000017050772a4 */ /* 0x000fe4000f8e02ff */
[----:B------:R-:W-:Y:S02]  /*13e0*/  USEL UR5, UR46, UR13, !UP1 ;  /* 0x0000000d2e057287 */ /* 0x000fe4000c800000 */
[----:B------:R-:W-:Y:S02]  /*13f0*/  UIMAD UR12, UR6, UR23, URZ ;  /* 0x00000017060c72a4 */ /* 0x000fe4000f8e02ff */
[----:B------:R-:W-:-:S02]  /*1400*/  UISETP.GE.AND UP0, UPT, UR4, UR7, UPT ;  /* 0x000000070400728c */ /* 0x000fc4000bf06270 */
[----:B------:R-:W-:Y:S02]  /*1410*/  UIMAD.WIDE.U32 UR10, UR4, UR8, URZ ;  /* 0x00000008040a72a5 */ /* 0x000fe4000f8e00ff */
[----:B------:R-:W-:Y:S02]  /*1420*/  UISETP.GE.OR UP0, UPT, UR5, UR12, UP0 ;  /* 0x0000000c0500728c */ /* 0x000fe40008706670 */
[----:B------:R-:W-:Y:S02]  /*1430*/  UIMAD.WIDE.U32 UR12, UR5, UR8, URZ ;  /* 0x00000008050c72a5 */ /* 0x000fe4000f8e00ff */
[----:B------:R-:W-:Y:S01]  /*1440*/  UIADD3 UR10, UPT, UPT, -UR4, URZ, URZ ;  /* 0x000000ff040a7290 */ /* 0x000fe2000fffe1ff */
[----:B------:R-:W-:Y:S01]  /*1450*/  UMOV UR8, UR11 ;  /* 0x0000000b00087c82 */ /* 0x000fe20008000000 */
[----:B------:R-:W-:Y:S02]  /*1460*/  UIADD3 UR11, UPT, UPT, -UR5, URZ, URZ ;  /* 0x000000ff050b7290 */ /* 0x000fe4000fffe1ff */
[----:B------:R-:W-:-:S03]  /*1470*/  USHF.R.U32.HI UR8, URZ, UR9, UR8 ;  /* 0x00000009ff087299 */ /* 0x000fc60008011608 */
[----:B------:R-:W-:Y:S01]  /*1480*/  @!UP0 UMOV UR7, UR13 ;  /* 0x0000000d00078c82 */ /* 0x000fe20008000000 */
[----:B------:R-:W-:Y:S02]  /*1490*/  UIMAD UR45, UR14, UR10, UR45 ;  /* 0x0000000a0e2d72a4 */ /* 0x000fe4000f8e022d */
[----:B------:R-:W-:Y:S02]  /*14a0*/  USEL UR8, UR4, UR8, !UP2 ;  /* 0x0000000804087287 */ /* 0x000fe4000d000000 */
[----:B------:R-:W-:Y:S02]  /*14b0*/  @!UP0 USHF.R.U32.HI UR7, URZ, UR9, UR7 ;  /* 0x00000009ff078299 */ /* 0x000fe40008011607 */
[----:B------:R-:W-:Y:S02]  /*14c0*/  UIADD3 UR9, UPT, UPT, -UR8, URZ, URZ ;  /* 0x000000ff08097290 */ /* 0x000fe4000fffe1ff */
[----:B------:R-:W-:Y:S02]  /*14d0*/  @!UP0 USEL UR7, UR5, UR7, !UP2 ;  /* 0x0000000705078287 */ /* 0x000fe4000d000000 */
[----:B------:R-:W-:-:S02]  /*14e0*/  UIMAD UR9, UR23, UR9, UR4 ;  /* 0x00000009170972a4 */ /* 0x000fc4000f8e0204 */
[----:B------:R-:W-:Y:S02]  /*14f0*/  @!UP0 UIADD3 UR8, UPT, UPT, UR8, -UR7, URZ ;  /* 0x8000000708088290 */ /* 0x000fe4000fffe0ff */
[----:B------:R-:W-:Y:S02]  /*1500*/  @!UP0 UIMAD UR6, UR9, UR6, UR7 ;  /* 0x00000006090682a4 */ /* 0x000fe4000f8e0207 */
[----:B------:R-:W-:Y:S02]  /*1510*/  @!UP0 UIMAD UR4, UR8, UR23, UR5 ;  /* 0x00000017080482a4 */ /* 0x000fe4000f8e0205 */
[----:B------:R-:W-:Y:S02]  /*1520*/  UIMAD UR46, UR25, UR11, UR46 ;  /* 0x0000000b192e72a4 */ /* 0x000fe4000f8e022e */
[----:B------:R-:W-:Y:S01]  /*1530*/  UIMAD UR45, UR4, UR14, UR45 ;  /* 0x0000000e042d72a4 */ /* 0x000fe2000f8e022d */
[----:B------:R-:W-:Y:S02]  /*1540*/  @!UP0 UMOV UR5, UR6 ;  /* 0x0000000600058c82 */ /* 0x000fe40008000000 */
[----:B------:R-:W-:-:S12]  /*1550*/  UIMAD UR46, UR5, UR25, UR46 ;  /* 0x00000019052e72a4 */ /* 0x000fd8000f8e022e */
.L_x_19:
[----:B------:R-:W-:Y:S02]  /*1560*/  UISETP.NE.AND UP1, UPT, UR26, 0x1, UPT ;  /* 0x000000011a00788c */ /* 0x000fe4000bf25270 */
[----:B------:R-:W-:Y:S02]  /*1570*/  UISETP.NE.AND UP0, UPT, UR22, 0x2, UPT ;  /* 0x000000021600788c */ /* 0x000fe4000bf05270 */
[----:B------:R-:W-:-:S05]  /*1580*/  ULOP3.LUT UR21, UR24, 0x1000, URZ, 0xc0, !UPT ;  /* 0x0000100018157892 */ /* 0x000fca000f8ec0ff */
[----:B------:R-:W-:Y:S07]  /*1590*/  BRA.U UP1, `(.L_x_20) ;  /* 0x0000000101447547 */ /* 0x000fee000b800000 */
[----:B------:R-:W1:Y:S01]  /*15a0*/  LDCU.128 UR8, c[0x0][0xb10] ;  /* 0x00016200ff0877ac */ /* 0x000e620008000c00 */
[----:B------:R-:W2:Y:S01]  /*15b0*/  LDCU UR12, c[0x0][0xb0c] ;  /* 0x00016180ff0c77ac */ /* 0x000ea20008000800 */
[----:B------:R-:W3:Y:S01]  /*15c0*/  LDCU UR13, c[0x0][0xb20] ;  /* 0x00016400ff0d77ac */ /* 0x000ee20008000800 */
[----:B-1----:R-:W-:Y:S02]  /*15d0*/  UIMAD.WIDE.U32 UR6, UR46, UR8, URZ ;  /* 0x000000082e0672a5 */ /* 0x002fe4000f8e00ff */
[----:B------:R-:W-:Y:S02]  /*15e0*/  UIMAD.WIDE.U32 UR4, UR45, UR11, URZ ;  /* 0x0000000b2d0472a5 */ /* 0x000fe4000f8e00ff */
[----:B--2---:R-:W-:Y:S02]  /*15f0*/  UISETP.NE.AND UP2, UPT, UR12, 0x1, UPT ;  /* 0x000000010c00788c */ /* 0x004fe4000bf45270 */
[----:B------:R-:W-:Y:S01]  /*1600*/  UISETP.NE.AND UP1, UPT, UR10, 0x1, UPT ;  /* 0x000000010a00788c */ /* 0x000fe2000bf25270 */
[----:B------:R-:W-:-:S02]  /*1610*/  UMOV UR6, UR7 ;  /* 0x0000000700067c82 */ /* 0x000fc40008000000 */
[----:B------:R-:W-:Y:S01]  /*1620*/  UMOV UR4, UR5 ;  /* 0x0000000500047c82 */ /* 0x000fe20008000000 */
[----:B------:R-:W-:Y:S02]  /*1630*/  USHF.R.U32.HI UR6, URZ, UR9, UR6 ;  /* 0x00000009ff067299 */ /* 0x000fe40008011606 */
[----:B---3--:R-:W-:Y:S02]  /*1640*/  USHF.R.U32.HI UR4, URZ, UR13, UR4 ;  /* 0x0000000dff047299 */ /* 0x008fe40008011604 */
[----:B------:R-:W-:Y:S02]  /*1650*/  USEL UR5, UR46, UR6, !UP2 ;  /* 0x000000062e057287 */ /* 0x000fe4000d000000 */
[----:B------:R-:W-:-:S04]  /*1660*/  USEL UR4, UR45, UR4, !UP1 ;  /* 0x000000042d047287 */ /* 0x000fc8000c800000 */
[----:B------:R-:W-:Y:S02]  /*1670*/  UIADD3 UR6, UPT, UPT, UR5, -UR4, URZ ;  /* 0x8000000405067290 */ /* 0x000fe4000fffe0ff */
[----:B------:R-:W-:Y:S02]  /*1680*/  UIADD3 UR4, UPT, UPT, -UR5, UR4, URZ ;  /* 0x0000000405047290 */ /* 0x000fe4000fffe1ff */
[----:B------:R-:W-:Y:S02]  /*1690*/  UIMAD UR45, UR6, UR10, UR45 ;  /* 0x0000000a062d72a4 */ /* 0x000fe4000f8e022d */
[----:B------:R-:W-:-:S12]  /*16a0*/  UIMAD UR46, UR4, UR12, UR46 ;  /* 0x0000000c042e72a4 */ /* 0x000fd8000f8e022e */
.L_x_20:
[----:B------:R-:W-:Y:S05]  /*16b0*/  BRA.U !UP5, `(.L_x_21) ;  /* 0x000000010d0c7547 */ /* 0x000fea000b800000 */
[----:B------:R-:W-:Y:S01]  /*16c0*/  UCGABAR_WAIT ;  /* 0x0000000000007dc7 */ /* 0x000fe20008000000 */
[----:B------:R-:W-:Y:S01]  /*16d0*/  CCTL.IVALL ;  /* 0x00000000ff00798f */ /* 0x000fe20002000000 */
[----:B------:R-:W-:Y:S05]  /*16e0*/  BRA `(.L_x_22) ;  /* 0x0000000000047947 */ /* 0x000fea0003800000 */
.L_x_21:
[----:B------:R-:W-:Y:S06]  /*16f0*/  BAR.SYNC.DEFER_BLOCKING 0x0 ;  /* 0x0000000000007b1d */ /* 0x000fec0000010000 */
.L_x_22:
[----:B------:R-:W-:Y:S05]  /*1700*/  BRA.U UP0, `(.L_x_23) ;  /* 0x0000001900007547 */ /* 0x000fea000b800000 */
[----:B------:R-:W1:Y:S01]  /*1710*/  LDCU UR6, c[0x0][0x38c] ;  /* 0x00007180ff0677ac */ /* 0x000e620008000800 */
[----:B------:R-:W-:Y:S01]  /*1720*/  PLOP3.LUT P1, PT, PT, PT, UP3, 0x80, 0x8 ;  /* 0x000000000008781c */ /* 0x000fe20003f2f038 */
[----:B------:R-:W-:Y:S01]  /*1730*/  IMAD.MOV.U32 R12, RZ, RZ, 0x1 ;  /* 0x00000001ff0c7424 */ /* 0x000fe200078e00ff */
[----:B------:R-:W-:Y:S01]  /*1740*/  ISETP.EQ.OR P2, PT, R0, RZ, P3 ;  /* 0x000000ff0000720c */ /* 0x000fe20001f42670 */
[----:B------:R-:W-:Y:S01]  /*1750*/  UISETP.NE.AND UP1, UPT, UR22, URZ, UPT ;  /* 0x000000ff1600728c */ /* 0x000fe2000bf25270 */
[----:B------:R-:W-:Y:S02]  /*1760*/  PLOP3.LUT P1, PT, P1, PT, PT, 0x8, 0x80 ;  /* 0x000000000080781c */ /* 0x000fe40000f2e170 */
[----:B------:R-:W-:Y:S01]  /*1770*/  CS2R R10, SRZ ;  /* 0x00000000000a7805 */ /* 0x000fe2000001ff00 */
[----:B------:R-:W-:Y:S01]  /*1780*/  IMAD.MOV.U32 R9, RZ, RZ, RZ ;  /* 0x000000ffff097224 */ /* 0x000fe200078e00ff */
[----:B------:R-:W2:Y:S01]  /*1790*/  LDCU UR39, c[0x0][0x370] ;  /* 0x00006e00ff2777ac */ /* 0x000ea20008000800 */
[----:B------:R-:W-:Y:S01]  /*17a0*/  IMAD.MOV.U32 R8, RZ, RZ, 0x1 ;  /* 0x00000001ff087424 */ /* 0x000fe200078e00ff */
[----:B------:R-:W3:Y:S01]  /*17b0*/  LDCU.64 UR28, c[0x0][0x348] ;  /* 0x00006900ff1c77ac */ /* 0x000ee20008000a00 */
[----:B------:R-:W-:-:S02]  /*17c0*/  USHF.R.U32.HI UR44, URZ, 0x7, UR21 ;  /* 0x00000007ff2c7899 */ /* 0x000fc40008011615 */
[----:B-1----:R-:W-:Y:S02]  /*17d0*/  UIADD3 UR5, UPT, UPT, UR6, 0x7f, URZ ;  /* 0x0000007f06057890 */ /* 0x002fe4000fffe0ff */
[----:B------:R-:W-:Y:S02]  /*17e0*/  UIADD3 UR47, UPT, UPT, UR6, 0xfe, URZ ;  /* 0x000000fe062f7890 */ /* 0x000fe4000fffe0ff */
[----:B------:R-:W-:Y:S01]  /*17f0*/  USHF.R.S32.HI UR4, URZ, 0x1f, UR5 ;  /* 0x0000001fff047899 */ /* 0x000fe20008011405 */
[----:B------:R-:W1:Y:S03]  /*1800*/  LDCU UR38, c[0x0][0x374] ;  /* 0x00006e80ff2677ac */ /* 0x000e660008000800 */
[----:B------:R-:W-:Y:S02]  /*1810*/  ULEA.HI UR4, UR4, UR5, URZ, 0x7 ;  /* 0x0000000504047291 */ /* 0x000fe4000f8f38ff */
[----:B------:R-:W-:-:S02]  /*1820*/  USEL UR25, UR34, 0x2, UP1 ;  /* 0x0000000222197887 */ /* 0x000fc40008800000 */
[----:B------:R-:W-:Y:S02]  /*1830*/  USHF.R.S32.HI UR42, URZ, 0x7, UR4 ;  /* 0x00000007ff2a7899 */ /* 0x000fe40008011404 */
[----:B------:R-:W-:Y:S02]  /*1840*/  UIADD3 UR4, UPT, UPT, UR6, -0x1, URZ ;  /* 0xffffffff06047890 */ /* 0x000fe4000fffe0ff */
[----:B------:R-:W-:Y:S02]  /*1850*/  UISETP.LT.U32.AND UP0, UPT, UR42, 0xd, UPT ;  /* 0x0000000d2a00788c */ /* 0x000fe4000bf01070 */
[----:B------:R-:W-:Y:S02]  /*1860*/  UISETP.GE.U32.AND UP2, UPT, UR4, -0xff, UPT ;  /* 0xffffff010400788c */ /* 0x000fe4000bf46070 */
[----:B------:R-:W-:Y:S01]  /*1870*/  USEL UR41, UR42, 0xd, UP0 ;  /* 0x0000000d2a297887 */ /* 0x000fe20008000000 */
[----:B------:R-:W-:-:S03]  /*1880*/  UMOV UR5, URZ ;  /* 0x000000ff00057c82 */ /* 0x000fc60008000000 */
[----:B------:R-:W-:Y:S02]  /*1890*/  UIADD3 UR24, UPT, UPT, UR41, -0x1, URZ ;  /* 0xffffffff29187890 */ /* 0x000fe4000fffe0ff */
[----:B------:R-:W-:-:S03]  /*18a0*/  UIADD3 UR43, UPT, UPT, UR42, -UR41, URZ ;  /* 0x800000292a2b7290 */ /* 0x000fc6000fffe0ff */
[----:B------:R-:W-:-:S04]  /*18b0*/  @UP2 UIADD3 UR24, UPT, UPT, UR41, URZ, URZ ;  /* 0x000000ff29182290 */ /* 0x000fc8000fffe0ff */
[----:B-123--:R-:W-:-:S12]  /*18c0*/  UIADD3 UR24, UPT, UPT, UR24, 0x1, URZ ;  /* 0x0000000118187890 */ /* 0x00efd8000fffe0ff */
.L_x_43:
[----:B------:R-:W-:Y:S01]  /*18d0*/  UISETP.NE.AND UP0, UPT, UR48, URZ, UPT ;  /* 0x000000ff3000728c */ /* 0x000fe2000bf05270 */
[----:B------:R-:W1:Y:S08]  /*18e0*/  S2UR UR48, SR_CgaCtaId ;  /* 0x00000000003079c3 */ /* 0x000e700000008800 */
[----:B------:R-:W-:Y:S05]  /*18f0*/  BRA.U UP0, `(.L_x_24) ;  /* 0x0000000100347547 */ /* 0x000fea000b800000 */
[----:B------:R-:W2:Y:S01]  /*1900*/  S2R R0, SR_CgaCtaId ;  /* 0x0000000000007919 */ /* 0x000ea20000008800 */
[----:B------:R-:W-:-:S04]  /*1910*/  MOV R2, 0x400 ;  /* 0x0000040000027802 */ /* 0x000fc80000000f00 */
[----:B--2---:R-:W-:Y:S02]  /*1920*/  LEA R0, R0, R2, 0x18 ;  /* 0x0000000200007211 */ /* 0x004fe400078ec0ff */
[----:B------:R-:W-:-:S03]  /*1930*/  SHF.L.U32 R2, R8, 0x1f, RZ ;  /* 0x0000001f08027819 */ /* 0x000fc600000006ff */
[----:B------:R-:W-:-:S04]  /*1940*/  IMAD R0, R9, 0x8, R0 ;  /* 0x0000000809007824 */ /* 0x000fc800078e0200 */
[----:B------:R-:W2:Y:S02]  /*1950*/  SYNCS.PHASECHK.TRANS64.TRYWAIT P0, [R0+URZ+0x160], R2 ;  /* 0x00016002000075a7 */ /* 0x000ea400080011ff */
[----:B--2---:R-:W-:Y:S05]  /*1960*/  @!P0 BRA `(.L_x_25) ;  /* 0x00000054002c8947 */ /* 0x004fea0003800000 */
.L_x_112:
[----:B------:R-:W-:Y:S01]  /*1970*/  VIADD R9, R9, 0x1 ;  /* 0x0000000109097836 */ /* 0x000fe20000000000 */
[----:B------:R2:W-:Y:S04]  /*1980*/  SYNCS.ARRIVE.TRANS64.A1T0 RZ, [R0+URZ+0x150], RZ ;  /* 0x000150ff00ff79a7 */ /* 0x0005e800081000ff */
[----:B------:R-:W-:-:S04]  /*1990*/  ISETP.NE.AND P0, PT, R9, 0x2, PT ;  /* 0x000000020900780c */ /* 0x000fc80003f05270 */
[----:B------:R-:W-:Y:S02]  /*19a0*/  SEL R9, R9, RZ, P0 ;  /* 0x000000ff09097207 */ /* 0x000fe40000000000 */
[----:B--2---:R-:W-:-:S04]  /*19b0*/  SEL R0, RZ, 0x1, P0 ;  /* 0x00000001ff007807 */ /* 0x004fc80000000000 */
[----:B------:R-:W-:-:S07]  /*19c0*/  LOP3.LUT R8, R8, R0, RZ, 0x3c, !PT ;  /* 0x0000000008087212 */ /* 0x000fce00078e3cff */
.L_x_24:
[----:B------:R-:W-:Y:S01]  /*19d0*/  UMOV UR6, 0x400 ;  /* 0x0000040000067882 */ /* 0x000fe20000000000 */
[----:B------:R-:W-:Y:S01]  /*19e0*/  SHF.L.U32 R0, R12, 0x1f, RZ ;  /* 0x0000001f0c007819 */ /* 0x000fe200000006ff */
[----:B-1----:R-:W-:Y:S02]  /*19f0*/  ULEA UR6, UR48, UR6, 0x18 ;  /* 0x0000000630067291 */ /* 0x002fe4000f8ec0ff */
[----:B------:R-:W-:Y:S02]  /*1a00*/  UISETP.GE.U32.AND UP0, UPT, UR47, 0xff, UPT ;  /* 0x000000ff2f00788c */ /* 0x000fe4000bf06070 */
[----:B------:R-:W-:Y:S02]  /*1a10*/  ULEA UR4, UR5, UR6, 0x3 ;  /* 0x0000000605047291 */ /* 0x000fe4000f8e18ff */
[----:B------:R-:W-:Y:S02]  /*1a20*/  USHF.L.U32 UR11, UR45, 0x6, URZ ;  /* 0x000000062d0b7899 */ /* 0x000fe400080006ff */
[----:B------:R-:W-:Y:S01]  /*1a30*/  ULEA UR35, UR46, UR44, 0x6 ;  /* 0x0000002c2e237291 */ /* 0x000fe2000f8e30ff */
[----:B------:R-:W-:-:S04]  /*1a40*/  UMOV UR13, URZ ;  /* 0x000000ff000d7c82 */ /* 0x000fc80008000000 */
[----:B------:R1:W2:Y:S01]  /*1a50*/  SYNCS.PHASECHK.TRANS64.TRYWAIT P0, [UR4+0x68], R0 ;  /* 0x00006800ff0075a7 */ /* 0x0002a20008001104 */
[----:B------:R-:W-:Y:S06]  /*1a60*/  BRA.U !UP0, `(.L_x_26) ;  /* 0x0000000108bc7547 */ /* 0x000fec000b800000 */
[----:B------:R-:W-:Y:S01]  /*1a70*/  UMOV UR7, URZ ;  /* 0x000000ff00077c82 */ /* 0x000fe20008000000 */
[----:B------:R-:W-:-:S05]  /*1a80*/  UMOV UR4, UR5 ;  /* 0x0000000500047c82 */ /* 0x000fca0008000000 */
.L_x_32:
[----:B------:R-:W-:Y:S01]  /*1a90*/  ULEA UR33, UR4, UR6, 0x3 ;  /* 0x0000000604217291 */ /* 0x000fe2000f8e18ff */
[----:B--2---:R-:W-:Y:S01]  /*1aa0*/  @!P3 MOV R2, 0x4000 ;  /* 0x000040000002b802 */ /* 0x004fe20000000f00 */
[----:B--2-4-:R-:W-:Y:S10]  /*1ab0*/  @P0 BRA `(.L_x_27) ;  /* 0x00000000000c0947 */ /* 0x014ff40003800000 */
[----:B------:R-:W-:-:S04]  /*1ac0*/  SHF.L.U32 R3, R12, 0x1f, RZ ;  /* 0x0000001f0c037819 */ /* 0x000fc800000006ff */
[----:B------:R-:W2:Y:S02]  /*1ad0*/  SYNCS.PHASECHK.TRANS64.TRYWAIT P0, [UR33+0x68], R3 ;  /* 0x00006803ff0075a7 */ /* 0x000ea40008001121 */
[----:B--2---:R-:W-:Y:S05]  /*1ae0*/  @!P0 BRA `(.L_x_28) ;  /* 0x0000005000e08947 */ /* 0x004fea0003800000 */
.L_x_27:
[----:B------:R2:W-:Y:S01]  /*1af0*/  @!P3 SYNCS.ARRIVE.TRANS64 RZ, [UR33], R2 ;  /* 0x00000002ffffb9a7 */ /* 0x0005e20008000021 */
[----:B------:R-:W-:-:S04]  /*1b00*/  ULOP3.LUT UR5, UR25, 0x2, URZ, 0xfc, !UPT ;  /* 0x0000000219057892 */ /* 0x000fc8000f8efcff */
[----:B------:R-:W-:-:S09]  /*1b10*/  UISETP.NE.AND UP0, UPT, UR5, 0x2, UPT ;  /* 0x000000020500788c */ /* 0x000fd2000bf05270 */
[----:B------:R-:W-:Y:S05]  /*1b20*/  BRA.U UP0, `(.L_x_29) ;  /* 0x0000000100047547 */ /* 0x000fea000b800000 */
[----:B------:R-:W-:Y:S05]  /*1b30*/  BPT.TRAP 0x1 ;  /* 0x000000040000795c */ /* 0x000fea0000300000 */
.L_x_29:
[----:B------:R-:W-:Y:S04]  /*1b40*/  BSSY.RECONVERGENT B0, `(.L_x_30) ;  /* 0x0000003000007945 */ /* 0x000fe80003800200 */
[----:B------:R-:W-:Y:S05]  /*1b50*/  @P2 BRA `(.L_x_31) ;  /* 0x0000000000042947 */ /* 0x000fea0003800000 */
[----:B------:R-:W-:Y:S05]  /*1b60*/  BPT.TRAP 0x1 ;  /* 0x000000040000795c */ /* 0x000fea0000300000 */
.L_x_31:
[----:B------:R-:W-:Y:S05]  /*1b70*/  BSYNC.RECONVERGENT B0 ;  /* 0x0000000000007941 */ /* 0x000fea0003800200 */
.L_x_30:
[----:B------:R-:W-:Y:S02]  /*1b80*/  UIADD3 UR5, UPT, UPT, UR4, 0x1, URZ ;  /* 0x0000000104057890 */ /* 0x000fe4000fffe0ff */
[----:B------:R-:W-:Y:S02]  /*1b90*/  UIADD3 UR16, UP1, UPT, UR28, 0x80, URZ ;  /* 0x000000801c107890 */ /* 0x000fe4000ff3e0ff */
[----:B------:R-:W-:Y:S02]  /*1ba0*/  UISETP.NE.AND UP0, UPT, UR5, 0xd, UPT ;  /* 0x0000000d0500788c */ /* 0x000fe4000bf05270 */
[----:B------:R-:W-:Y:S02]  /*1bb0*/  USHF.L.U32 UR34, UR7, 0x7, URZ ;  /* 0x0000000707227899 */ /* 0x000fe400080006ff */
[----:B------:R-:W-:Y:S02]  /*1bc0*/  USEL UR9, URZ, 0x1, UP0 ;  /* 0x00000001ff097887 */ /* 0x000fe40008000000 */
[----:B------:R-:W-:-:S02]  /*1bd0*/  USEL UR5, UR5, URZ, UP0 ;  /* 0x000000ff05057287 */ /* 0x000fc40008000000 */
[----:B------:R-:W-:Y:S02]  /*1be0*/  UIADD3 UR14, UP0, UPT, UR28, 0x180, URZ ;  /* 0x000001801c0e7890 */ /* 0x000fe4000ff1e0ff */
[----:B------:R-:W-:Y:S01]  /*1bf0*/  ULEA UR8, UR5, UR6, 0x3 ;  /* 0x0000000605087291 */ /* 0x000fe2000f8e18ff */
[----:B------:R-:W-:Y:S01]  /*1c00*/  LOP3.LUT R12, R12, UR9, RZ, 0x3c, !PT ;  /* 0x000000090c0c7c12 */ /* 0x000fe2000f8e3cff */
[----:B------:R-:W-:Y:S02]  /*1c10*/  UIADD3.X UR17, UPT, UPT, URZ, UR29, URZ, UP1, !UPT ;  /* 0x0000001dff117290 */ /* 0x000fe40008ffe4ff */
[----:B------:R-:W-:Y:S01]  /*1c20*/  UIADD3.X UR15, UPT, UPT, URZ, UR29, URZ, UP0, !UPT ;  /* 0x0000001dff0f7290 */ /* 0x000fe200087fe4ff */
[----:B-1----:R-:W-:Y:S01]  /*1c30*/  SHF.L.U32 R0, R12, 0x1f, RZ ;  /* 0x0000001f0c007819 */ /* 0x002fe200000006ff */
[----:B------:R-:W-:Y:S01]  /*1c40*/  UMOV UR18, 0x0 ;  /* 0x0000000000127882 */ /* 0x000fe20000000000 */
[----:B------:R-:W-:Y:S01]  /*1c50*/  UMOV UR19, 0x10000000 ;  /* 0x1000000000137882 */ /* 0x000fe20000000000 */
[----:B------:R-:W-:Y:S01]  /*1c60*/  UMOV UR12, UR36 ;  /* 0x00000024000c7c82 */ /* 0x000fe20008000000 */
[----:B------:R3:W4:Y:S01]  /*1c70*/  SYNCS.PHASECHK.TRANS64.TRYWAIT P0, [UR8+0x68], R0 ;  /* 0x00006800ff0075a7 */ /* 0x0007220008001108 */
[----:B------:R-:W-:Y:S01]  /*1c80*/  USHF.L.U32 UR8, UR4, 0xd, URZ ;  /* 0x0000000d04087899 */ /* 0x000fe200080006ff */
[----:B------:R-:W-:-:S02]  /*1c90*/  UMOV UR9, UR33 ;  /* 0x0000002100097c82 */ /* 0x000fc40008000000 */
[----:B------:R-:W-:Y:S01]  /*1ca0*/  UMOV UR4, 0x30000 ;  /* 0x0003000000047882 */ /* 0x000fe20000000000 */
[----:B------:R-:W-:Y:S02]  /*1cb0*/  ULOP3.LUT UR32, UR8, UR21, URZ, 0xfc, !UPT ;  /* 0x0000001508207292 */ /* 0x000fe4000f8efcff */
[----:B------:R-:W-:Y:S02]  /*1cc0*/  UIADD3 UR8, UPT, UPT, UR6, 0x1c400, UR8 ;  /* 0x0001c40006087890 */ /* 0x000fe4000fffe008 */
[----:B------:R-:W-:Y:S01]  /*1cd0*/  UIADD3 UR32, UPT, UPT, UR6, 0x2400, UR32 ;  /* 0x0000240006207890 */ /* 0x000fe2000fffe020 */
[----:B------:R-:W-:Y:S01]  /*1ce0*/  UMOV UR10, UR34 ;  /* 0x00000022000a7c82 */ /* 0x000fe20008000000 */
[----:B------:R-:W-:Y:S01]  /*1cf0*/  UIADD3 UR7, UPT, UPT, UR7, 0x1, URZ ;  /* 0x0000000107077890 */ /* 0x000fe2000fffe0ff */
[----:B------:R-:W-:-:S03]  /*1d00*/  UMOV UR13, UR24 ;  /* 0x00000018000d7c82 */ /* 0x000fc60008000000 */
[----:B------:R-:W-:-:S03]  /*1d10*/  UISETP.NE.AND UP0, UPT, UR7, UR24, UPT ;  /* 0x000000180700728c */ /* 0x000fc6000bf05270 */
[----:B------:R1:W-:Y:S01]  /*1d20*/  UTMALDG.3D.MULTICAST [UR32], [UR16], UR4, desc[UR18] ;  /* 0x00001220100073b4 */ /* 0x0003e20008011804 */
[----:B------:R3:W-:Y:S01]  /*1d30*/  UTMALDG.3D [UR8], [UR14], desc[UR18] ;  /* 0x000012080e0075b4 */ /* 0x0007e20008011000 */
[----:B-1----:R-:W-:-:S04]  /*1d40*/  UMOV UR4, UR5 ;  /* 0x0000000500047c82 */ /* 0x002fc80008000000 */
[----:B---3--:R-:W-:Y:S05]  /*1d50*/  BRA.U UP0, `(.L_x_32) ;  /* 0xfffffffd004c7547 */ /* 0x008fea000b83ffff */
.L_x_26:
[----:B------:R-:W-:Y:S01]  /*1d60*/  ULEA UR4, UR5, UR6, 0x3 ;  /* 0x0000000605047291 */ /* 0x000fe2000f8e18ff */
[----:B-1----:R-:W-:Y:S01]  /*1d70*/  SHF.L.U32 R0, R12, 0x1f, RZ ;  /* 0x0000001f0c007819 */ /* 0x002fe200000006ff */
[----:B------:R-:W-:Y:S01]  /*1d80*/  @!P1 SYNCS.ARRIVE.TRANS64.A1T0 RZ, [UR6+0xe8], RZ ;  /* 0x0000e8ffffff99a7 */ /* 0x000fe20008100006 */
[----:B------:R-:W-:-:S06]  /*1d90*/  UISETP.GT.AND UP0, UPT, UR42, UR41, UPT ;  /* 0x000000292a00728c */ /* 0x000fcc000bf04270 */
[----:B--2-4-:R1:W2:Y:S03]  /*1da0*/  SYNCS.PHASECHK.TRANS64.TRYWAIT P0, [UR4+0x68], R0 ;  /* 0x00006800ff0075a7 */ /* 0x0142a60008001104 */
[----:B------:R-:W-:Y:S05]  /*1db0*/  BRA.U !UP0, `(.L_x_33) ;  /* 0x0000000108c07547 */ /* 0x000fea000b800000 */
[----:B------:R-:W-:Y:S01]  /*1dc0*/  UIADD3 UR26, UPT, UPT, UR43, UR13, URZ ;  /* 0x0000000d2b1a7290 */ /* 0x000fe2000fffe0ff */
[----:B------:R-:W-:-:S11]  /*1dd0*/  UMOV UR4, UR5 ;  /* 0x0000000500047c82 */ /* 0x000fd60008000000 */
.L_x_39:
[----:B------:R-:W-:Y:S01]  /*1de0*/  ULEA UR17, UR4, UR6, 0x3 ;  /* 0x0000000604117291 */ /* 0x000fe2000f8e18ff */
[----:B--2---:R-:W-:Y:S01]  /*1df0*/  @!P3 MOV R2, 0x4000 ;  /* 0x000040000002b802 */ /* 0x004fe20000000f00 */
[----:B--2-4-:R-:W-:Y:S10]  /*1e00*/  @P0 BRA `(.L_x_34) ;  /* 0x00000000000c0947 */ /* 0x014ff40003800000 */
[----:B------:R-:W-:-:S04]  /*1e10*/  SHF.L.U32 R3, R12, 0x1f, RZ ;  /* 0x0000001f0c037819 */ /* 0x000fc800000006ff */
[----:B------:R-:W2:Y:S02]  /*1e20*/  SYNCS.PHASECHK.TRANS64.TRYWAIT P0, [UR17+0x68], R3 ;  /* 0x00006803ff0075a7 */ /* 0x000ea40008001111 */
[----:B--2---:R-:W-:Y:S05]  /*1e30*/  @!P0 BRA `(.L_x_35) ;  /* 0x0000005000248947 */ /* 0x004fea0003800000 */
.L_x_34:
[----:B------:R2:W-:Y:S01]  /*1e40*/  @!P3 SYNCS.ARRIVE.TRANS64 RZ, [UR17], R2 ;  /* 0x00000002ffffb9a7 */ /* 0x0005e20008000011 */
[----:B------:R-:W-:-:S04]  /*1e50*/  ULOP3.LUT UR5, UR25, 0x2, URZ, 0xfc, !UPT ;  /* 0x0000000219057892 */ /* 0x000fc8000f8efcff */
[----:B------:R-:W-:-:S09]  /*1e60*/  UISETP.NE.AND UP0, UPT, UR5, 0x2, UPT ;  /* 0x000000020500788c */ /* 0x000fd2000bf05270 */
[----:B------:R-:W-:Y:S05]  /*1e70*/  BRA.U UP0, `(.L_x_36) ;  /* 0x0000000100047547 */ /* 0x000fea000b800000 */
[----:B------:R-:W-:Y:S05]  /*1e80*/  BPT.TRAP 0x1 ;  /* 0x000000040000795c */ /* 0x000fea0000300000 */
.L_x_36:
[----:B------:R-:W-:Y:S04]  /*1e90*/  BSSY.RECONVERGENT B0, `(.L_x_37) ;  /* 0x0000003000007945 */ /* 0x000fe80003800200 */
[----:B------:R-:W-:Y:S05]  /*1ea0*/  @P2 BRA `(.L_x_38) ;  /* 0x0000000000042947 */ /* 0x000fea0003800000 */
[----:B------:R-:W-:Y:S05]  /*1eb0*/  BPT.TRAP 0x1 ;  /* 0x000000040000795c */ /* 0x000fea0000300000 */
.L_x_38:
[----:B------:R-:W-:Y:S05]  /*1ec0*/  BSYNC.RECONVERGENT B0 ;  /* 0x0000000000007941 */ /* 0x000fea0003800200 */
.L_x_37:
[----:B------:R-:W-:Y:S02]  /*1ed0*/  UIADD3 UR5, UPT, UPT, UR4, 0x1, URZ ;  /* 0x0000000104057890 */ /* 0x000fe4000fffe0ff */
[----:B------:R-:W-:Y:S02]  /*1ee0*/  UIADD3 UR14, UP1, UPT, UR28, 0x80, URZ ;  /* 0x000000801c0e7890 */ /* 0x000fe4000ff3e0ff */
[----:B------:R-:W-:Y:S02]  /*1ef0*/  UISETP.NE.AND UP0, UPT, UR5, 0xd, UPT ;  /* 0x0000000d0500788c */ /* 0x000fe4000bf05270 */
[----:B------:R-:W-:Y:S02]  /*1f00*/  USHF.L.U32 UR18, UR13, 0x7, URZ ;  /* 0x000000070d127899 */ /* 0x000fe400080006ff */
[----:B------:R-:W-:Y:S02]  /*1f10*/  USEL UR8, URZ, 0x1, UP0 ;  /* 0x00000001ff087887 */ /* 0x000fe40008000000 */
[----:B------:R-:W-:-:S02]  /*1f20*/  USEL UR5, UR5, URZ, UP0 ;  /* 0x000000ff05057287 */ /* 0x000fc40008000000 */
[----:B------:R-:W-:Y:S02]  /*1f30*/  UIADD3 UR22, UP0, UPT, UR28, 0x180, URZ ;  /* 0x000001801c167890 */ /* 0x000fe4000ff1e0ff */
[----:B------:R-:W-:Y:S01]  /*1f40*/  LOP3.LUT R12, R12, UR8, RZ, 0x3c, !PT ;  /* 0x000000080c0c7c12 */ /* 0x000fe2000f8e3cff */
[----:B------:R-:W-:Y:S02]  /*1f50*/  USHF.L.U32 UR8, UR4, 0xd, URZ ;  /* 0x0000000d04087899 */ /* 0x000fe400080006ff */
[----:B------:R-:W-:Y:S01]  /*1f60*/  ULEA UR7, UR5, UR6, 0x3 ;  /* 0x0000000605077291 */ /* 0x000fe2000f8e18ff */
[----:B-1----:R-:W-:Y:S01]  /*1f70*/  SHF.L.U32 R0, R12, 0x1f, RZ ;  /* 0x0000001f0c007819 */ /* 0x002fe200000006ff */
[----:B------:R-:W-:Y:S02]  /*1f80*/  ULOP3.LUT UR16, UR8, UR21, URZ, 0xfc, !UPT ;  /* 0x0000001508107292 */ /* 0x000fe4000f8efcff */
[----:B------:R-:W-:Y:S02]  /*1f90*/  UIADD3.X UR15, UPT, UPT, URZ, UR29, URZ, UP1, !UPT ;  /* 0x0000001dff0f7290 */ /* 0x000fe40008ffe4ff */
[----:B------:R-:W-:-:S02]  /*1fa0*/  UIADD3 UR16, UPT, UPT, UR6, 0x2400, UR16 ;  /* 0x0000240006107890 */ /* 0x000fc4000fffe010 */
[----:B------:R-:W-:Y:S01]  /*1fb0*/  UIADD3 UR8, UPT, UPT, UR6, 0x1c400, UR8 ;  /* 0x0001c40006087890 */ /* 0x000fe2000fffe008 */
[----:B------:R3:W4:Y:S01]  /*1fc0*/  SYNCS.PHASECHK.TRANS64.TRYWAIT P0, [UR7+0x68], R0 ;  /* 0x00006800ff0075a7 */ /* 0x0007220008001107 */
[----:B------:R-:W-:Y:S01]  /*1fd0*/  UIADD3.X UR23, UPT, UPT, URZ, UR29, URZ, UP0, !UPT ;  /* 0x0000001dff177290 */ /* 0x000fe200087fe4ff */
[----:B------:R-:W-:Y:S01]  /*1fe0*/  UMOV UR4, 0x30000 ;  /* 0x0003000000047882 */ /* 0x000fe20000000000 */
[----:B------:R-:W-:Y:S01]  /*1ff0*/  UMOV UR30, 0x0 ;  /* 0x00000000001e7882 */ /* 0x000fe20000000000 */
[----:B------:R-:W-:Y:S01]  /*2000*/  UMOV UR31, 0x10000000 ;  /* 0x10000000001f7882 */ /* 0x000fe20000000000 */
[----:B------:R-:W-:Y:S01]  /*2010*/  UMOV UR19, UR35 ;  /* 0x0000002300137c82 */ /* 0x000fe20008000000 */
[----:B------:R-:W-:Y:S01]  /*2020*/  UMOV UR20, UR36 ;  /* 0x0000002400147c82 */ /* 0x000fe20008000000 */
[----:B------:R-:W-:Y:S01]  /*2030*/  UMOV UR12, UR36 ;  /* 0x00000024000c7c82 */ /* 0x000fe20008000000 */
[----:B------:R-:W-:Y:S01]  /*2040*/  UMOV UR9, UR17 ;  /* 0x0000001100097c82 */ /* 0x000fe20008000000 */
[----:B------:R-:W-:Y:S01]  /*2050*/  UMOV UR10, UR18 ;  /* 0x00000012000a7c82 */ /* 0x000fe20008000000 */
[----:B------:R1:W-:Y:S01]  /*2060*/  UTMALDG.3D.MULTICAST [UR16], [UR14], UR4, desc[UR30] ;  /* 0x00001e100e0073b4 */ /* 0x0003e20008011804 */
[----:B------:R-:W-:-:S04]  /*2070*/  UIADD3 UR13, UPT, UPT, UR13, 0x1, URZ ;  /* 0x000000010d0d7890 */ /* 0x000fc8000fffe0ff */
[----:B------:R-:W-:Y:S01]  /*2080*/  UISETP.NE.AND UP0, UPT, UR13, UR26, UPT ;  /* 0x0000001a0d00728c */ /* 0x000fe2000bf05270 */
[----:B------:R3:W-:Y:S01]  /*2090*/  UTMALDG.3D [UR8], [UR22], desc[UR30] ;  /* 0x00001e08160075b4 */ /* 0x0007e20008011000 */
[----:B-1----:R-:W-:-:S07]  /*20a0*/  UMOV UR4, UR5 ;  /* 0x0000000500047c82 */ /* 0x002fce0008000000 */
[----:B---3--:R-:W-:Y:S05]  /*20b0*/  BRA.U UP0, `(.L_x_39) ;  /* 0xfffffffd00487547 */ /* 0x008fea000b83ffff */
.L_x_33:
[C---:B------:R-:W-:Y:S01]  /*20c0*/  LEA R3, R11.reuse, UR6, 0x3 ;  /* 0x000000060b037c11 */ /* 0x040fe2000f8e18ff */
[----:B------:R-:W-:Y:S01]  /*20d0*/  NOP ;  /* 0x0000000000007918 */ /* 0x000fe20000000000 */
[----:B-1----:R-:W-:Y:S02]  /*20e0*/  SHF.L.U32 R0, R10, 0x1f, RZ ;  /* 0x0000001f0a007819 */ /* 0x002fe400000006ff */
[----:B------:R-:W-:Y:S02]  /*20f0*/  LEA R4, R11, UR6, 0x4 ;  /* 0x000000060b047c11 */ /* 0x000fe4000f8e20ff */
[----:B--2-4-:R-:W1:Y:S02]  /*2100*/  SYNCS.PHASECHK.TRANS64.TRYWAIT P0, [R3+URZ+0xf0], R0 ;  /* 0x0000f000030075a7 */ /* 0x014e6400080011ff */
[----:B-1----:R-:W-:Y:S05]  /*2110*/  @!P0 BRA `(.L_x_40) ;  /* 0x0000004c00848947 */ /* 0x002fea0003800000 */
.L_x_115:
[----:B------:R-:W2:Y:S01]  /*2120*/  LDS.128 R4, [R4+0x180] ;  /* 0x0001800004047984 */ /* 0x000ea20000000c00 */
[----:B------:R-:W-:Y:S01]  /*2130*/  UISETP.GE.AND UP0, UPT, UR40, 0x1, UPT ;  /* 0x000000012800788c */ /* 0x000fe2000bf06270 */
[----:B------:R-:W-:Y:S01]  /*2140*/  @!PT LDS RZ, [RZ] ;  /* 0x00000000fffff984 */ /* 0x000fe20000000800 */
[----:B------:R-:W-:Y:S01]  /*2150*/  @!PT LDS RZ, [RZ] ;  /* 0x00000000fffff984 */ /* 0x000fe20000000800 */
[----:B------:R-:W-:Y:S01]  /*2160*/  @!PT LDS RZ, [RZ] ;  /* 0x00000000fffff984 */ /* 0x000fe20000000800 */
[----:B------:R-:W-:Y:S01]  /*2170*/  @!PT LDS RZ, [RZ] ;  /* 0x00000000fffff984 */ /* 0x000fe20000000800 */
[----:B------:R3:W-:Y:S06]  /*2180*/  MEMBAR.ALL.CTA ;  /* 0x0000000000007992 */ /* 0x0007ec0000008000 */
[----:B---3--:R-:W3:Y:S01]  /*2190*/  FENCE.VIEW.ASYNC.S ;  /* 0x00000000000073c6 */ /* 0x008ee20000000000 */
[----:B--2---:R-:W-:-:S13]  /*21a0*/  LOP3.LUT P0, RZ, R6, 0x1, RZ, 0xc0, !PT ;  /* 0x0000000106ff7812 */ /* 0x004fda000780c0ff */
[----:B---3--:R-:W-:Y:S01]  /*21b0*/  VOTEU.ANY UP1, P0 ;  /* 0x0000000000ff7886 */ /* 0x008fe20000020100 */
[----:B------:R-:W-:-:S13]  /*21c0*/  PLOP3.LUT P0, PT, PT, PT, UP1, 0x80, 0x8 ;  /* 0x000000000008781c */ /* 0x000fda0003f0f018 */
[----:B-1----:R-:W-:Y:S02]  /*21d0*/  @P0 LOP3.LUT R0, R5, 0xffff, RZ, 0xc0, !PT ;  /* 0x0000ffff05000812 */ /* 0x002fe400078ec0ff */
[----:B------:R-:W-:Y:S02]  /*21e0*/  @P0 MOV R2, R4 ;  /* 0x0000000400020202 */ /* 0x000fe40000000f00 */
[----:B------:R-:W-:Y:S01]  /*21f0*/  @P0 R2UR UR7, R0 ;  /* 0x00000000000702ca */ /* 0x000fe200000e0000 */
[----:B------:R-:W-:Y:S01]  /*2200*/  VIADD R0, R3, 0x100 ;  /* 0x0000010003007836 */ /* 0x000fe20000000000 */
[----:B------:R-:W-:Y:S02]  /*2210*/  @P0 SHF.R.U32.HI R4, RZ, 0x10, R5 ;  /* 0x00000010ff040819 */ /* 0x000fe40000011605 */
[----:B------:R-:W-:Y:S02]  /*2220*/  @P0 R2UR UR8, R2 ;  /* 0x00000000020802ca */ /* 0x000fe400000e0000 */
[----:B------:R-:W-:-:S02]  /*2230*/  PRMT R0, RZ, 0x654, R0 ;  /* 0x00000654ff007816 */ /* 0x000fc40000000000 */
[----:B------:R-:W-:Y:S02]  /*2240*/  @P0 R2UR UR4, R4 ;  /* 0x00000000040402ca */ /* 0x000fe400000e0000 */
[----:B------:R1:W-:Y:S03]  /*2250*/  SYNCS.ARRIVE.TRANS64.RED.A1T0 RZ, [R0+URZ], RZ ;  /* 0x000000ff00ff79a7 */ /* 0x0003e600081004ff */
[----:B------:R-:W-:-:S04]  /*2260*/  @UP1 UMOV UR27, UR7 ;  /* 0x00000007001b1c82 */ /* 0x000fc80008000000 */
[----:B------:R-:W-:-:S04]  /*2270*/  @UP1 UMOV UR37, UR8 ;  /* 0x0000000800251c82 */ /* 0x000fc80008000000 */
[----:B------:R-:W-:Y:S01]  /*2280*/  @UP1 UMOV UR36, UR4 ;  /* 0x0000000400241c82 */ /* 0x000fe20008000000 */
[----:B------:R-:W-:Y:S05]  /*2290*/  BRA.U !UP0, `(.L_x_41) ;  /* 0x0000000108d47547 */ /* 0x000fea000b800000 */
[----:B------:R-:W2:Y:S01]  /*22a0*/  LDCU.128 UR12, c[0x0][0xb10] ;  /* 0x00016200ff0c77ac */ /* 0x000ea20008000c00 */
[----:B------:R-:W3:Y:S01]  /*22b0*/  LDCU UR26, c[0x0][0xb20] ;  /* 0x00016400ff1a77ac */ /* 0x000ee20008000800 */
[----:B------:R-:W4:Y:S01]  /*22c0*/  LDCU UR20, c[0x0][0xb0c] ;  /* 0x00016180ff1477ac */ /* 0x000f220008000800 */
[----:B------:R-:W1:Y:S01]  /*22d0*/  LDCU.64 UR10, c[0x0][0xb28] ;  /* 0x00016500ff0a77ac */ /* 0x000e620008000a00 */
[----:B------:R-:W-:Y:S02]  /*22e0*/  UISETP.NE.AND UP3, UPT, UR40, 0x1, UPT ;  /* 0x000000012800788c */ /* 0x000fe4000bf65270 */
[----:B--2---:R-:W-:Y:S02]  /*22f0*/  UIMAD.WIDE.U32 UR16, UR38, UR15, URZ ;  /* 0x0000000f261072a5 */ /* 0x004fe4000f8e00ff */
[----:B------:R-:W-:Y:S02]  /*2300*/  UIMAD.WIDE.U32 UR8, UR39, UR12, URZ ;  /* 0x0000000c270872a5 */ /* 0x000fe4000f8e00ff */
[----:B------:R-:W-:-:S02]  /*2310*/  UISETP.NE.AND UP0, UPT, UR14, 0x1, UPT ;  /* 0x000000010e00788c */ /* 0x000fc4000bf05270 */
[----:B------:R-:W-:Y:S01]  /*2320*/  UIMAD.WIDE.U32 UR22, UR27, UR15, URZ ;  /* 0x0000000f1b1672a5 */ /* 0x000fe2000f8e00ff */
[----:B------:R-:W-:Y:S02]  /*2330*/  UMOV UR16, UR17 ;  /* 0x0000001100107c82 */ /* 0x000fe40008000000 */
[----:B------:R-:W-:Y:S01]  /*2340*/  UMOV UR8, UR9 ;  /* 0x0000000900087c82 */ /* 0x000fe20008000000 */
[----:B---3--:R-:W-:Y:S02]  /*2350*/  USHF.R.U32.HI UR16, URZ, UR26, UR16 ;  /* 0x0000001aff107299 */ /* 0x008fe40008011610 */
[----:B----4-:R-:W-:Y:S02]  /*2360*/  UISETP.NE.AND UP2, UPT, UR20, 0x1, UPT ;  /* 0x000000011400788c */ /* 0x010fe4000bf45270 */
[----:B------:R-:W-:Y:S02]  /*2370*/  USHF.R.U32.HI UR8, URZ, UR13, UR8 ;  /* 0x0000000dff087299 */ /* 0x000fe40008011608 */
[----:B------:R-:W-:-:S02]  /*2380*/  USEL UR7, UR38, UR16, !UP0 ;  /* 0x0000001026077287 */ /* 0x000fc4000c000000 */
[----:B------:R-:W-:Y:S02]  /*2390*/  USEL UR8, UR39, UR8, !UP2 ;  /* 0x0000000827087287 */ /* 0x000fe4000d000000 */
[----:B-1----:R-:W-:Y:S01]  /*23a0*/  UIMAD.WIDE.U32 UR16, UR7, UR10, URZ ;  /* 0x0000000a071072a5 */ /* 0x002fe2000f8e00ff */
[----:B------:R-:W-:Y:S01]  /*23b0*/  UMOV UR4, UR23 ;  /* 0x0000001700047c82 */ /* 0x000fe20008000000 */
[----:B------:R-:W-:Y:S02]  /*23c0*/  UIMAD.WIDE.U32 UR18, UR37, UR12, URZ ;  /* 0x0000000c251272a5 */ /* 0x000fe4000f8e00ff */
[----:B------:R-:W-:-:S03]  /*23d0*/  UIMAD.WIDE.U32 UR22, UR8, UR10, URZ ;  /* 0x0000000a081672a5 */ /* 0x000fc6000f8e00ff */
[----:B------:R-:W-:Y:S01]  /*23e0*/  UMOV UR16, UR17 ;  /* 0x0000001100107c82 */ /* 0x000fe20008000000 */
[----:B------:R-:W-:Y:S02]  /*23f0*/  USHF.R.U32.HI UR4, URZ, UR26, UR4 ;  /* 0x0000001aff047299 */ /* 0x000fe40008011604 */
[----:B------:R-:W-:Y:S01]  /*2400*/  @UP3 USHF.R.U32.HI UR7, URZ, UR11, UR16 ;  /* 0x0000000bff073299 */ /* 0x000fe20008011610 */
[----:B------:R-:W-:Y:S01]  /*2410*/  UMOV UR18, UR19 ;  /* 0x0000001300127c82 */ /* 0x000fe20008000000 */
[----:B------:R-:W-:Y:S01]  /*2420*/  UMOV UR22, UR23 ;  /* 0x0000001700167c82 */ /* 0x000fe20008000000 */
[----:B------:R-:W-:Y:S02]  /*2430*/  USHF.R.U32.HI UR13, URZ, UR13, UR18 ;  /* 0x0000000dff0d7299 */ /* 0x000fe40008011612 */
[----:B------:R-:W-:Y:S02]  /*2440*/  USEL UR4, UR27, UR4, !UP0 ;  /* 0x000000041b047287 */ /* 0x000fe4000c000000 */
[----:B------:R-:W-:-:S02]  /*2450*/  @UP3 USHF.R.U32.HI UR8, URZ, UR11, UR22 ;  /* 0x0000000bff083299 */ /* 0x000fc40008011616 */
[----:B------:R-:W-:Y:S02]  /*2460*/  UIMAD UR9, UR40, UR7, URZ ;  /* 0x00000007280972a4 */ /* 0x000fe4000f8e02ff */
[----:B------:R-:W-:Y:S02]  /*2470*/  USEL UR7, UR37, UR13, !UP2 ;  /* 0x0000000d25077287 */ /* 0x000fe4000d000000 */
[----:B------:R-:W-:Y:S02]  /*2480*/  UIMAD UR12, UR40, UR8, URZ ;  /* 0x00000008280c72a4 */ /* 0x000fe4000f8e02ff */
[----:B------:R-:W-:Y:S02]  /*2490*/  UISETP.GE.AND UP0, UPT, UR4, UR9, UPT ;  /* 0x000000090400728c */ /* 0x000fe4000bf06270 */
[----:B------:R-:W-:Y:S02]  /*24a0*/  UIMAD.WIDE.U32 UR16, UR4, UR10, URZ ;  /* 0x0000000a041072a5 */ /* 0x000fe4000f8e00ff */
[----:B------:R-:W-:-:S02]  /*24b0*/  UISETP.GE.OR UP0, UPT, UR7, UR12, UP0 ;  /* 0x0000000c0700728c */ /* 0x000fc40008706670 */
        /* <DEDUP_REMOVED lines=19> */
.L_x_41:
[----:B------:R-:W2:Y:S02]  /*25f0*/  LDCU UR4, c[0x0][0xb30] ;  /* 0x00016600ff0477ac */ /* 0x000ea40008000800 */
[----:B--2---:R-:W-:-:S09]  /*2600*/  UISETP.NE.AND UP0, UPT, UR4, 0x1, UPT ;  /* 0x000000010400788c */ /* 0x004fd2000bf05270 */
[----:B------:R-:W-:Y:S05]  /*2610*/  BRA.U UP0, `(.L_x_42) ;  /* 0x0000000100447547 */ /* 0x000fea000b800000 */
[----:B------:R-:W2:Y:S01]  /*2620*/  LDCU.128 UR12, c[0x0][0xb10] ;  /* 0x00016200ff0c77ac */ /* 0x000ea20008000c00 */
[----:B------:R-:W3:Y:S01]  /*2630*/  LDCU UR16, c[0x0][0xb0c] ;  /* 0x00016180ff1077ac */ /* 0x000ee20008000800 */
[----:B------:R-:W4:Y:S01]  /*2640*/  LDCU UR17, c[0x0][0xb20] ;  /* 0x00016400ff1177ac */ /* 0x000f220008000800 */
[----:B--2---:R-:W-:Y:S02]  /*2650*/  UIMAD.WIDE.U32 UR10, UR37, UR12, URZ ;  /* 0x0000000c250a72a5 */ /* 0x004fe4000f8e00ff */
[----:B------:R-:W-:Y:S02]  /*2660*/  UIMAD.WIDE.U32 UR8, UR27, UR15, URZ ;  /* 0x0000000f1b0872a5 */ /* 0x000fe4000f8e00ff */
[----:B---3--:R-:W-:Y:S02]  /*2670*/  UISETP.NE.AND UP2, UPT, UR16, 0x1, UPT ;  /* 0x000000011000788c */ /* 0x008fe4000bf45270 */
[----:B------:R-:W-:Y:S01]  /*2680*/  UISETP.NE.AND UP0, UPT, UR14, 0x1, UPT ;  /* 0x000000010e00788c */ /* 0x000fe2000bf05270 */
[----:B------:R-:W-:-:S02]  /*2690*/  UMOV UR7, UR11 ;  /* 0x0000000b00077c82 */ /* 0x000fc40008000000 */
[----:B------:R-:W-:Y:S01]  /*26a0*/  UMOV UR4, UR9 ;  /* 0x0000000900047c82 */ /* 0x000fe20008000000 */
[----:B------:R-:W-:Y:S02]  /*26b0*/  USHF.R.U32.HI UR7, URZ, UR13, UR7 ;  /* 0x0000000dff077299 */ /* 0x000fe40008011607 */
[----:B----4-:R-:W-:Y:S02]  /*26c0*/  USHF.R.U32.HI UR4, URZ, UR17, UR4 ;  /* 0x00000011ff047299 */ /* 0x010fe40008011604 */
[----:B------:R-:W-:Y:S02]  /*26d0*/  USEL UR7, UR37, UR7, !UP2 ;  /* 0x0000000725077287 */ /* 0x000fe4000d000000 */
[----:B------:R-:W-:-:S04]  /*26e0*/  USEL UR4, UR27, UR4, !UP0 ;  /* 0x000000041b047287 */ /* 0x000fc8000c000000 */
[----:B------:R-:W-:Y:S02]  /*26f0*/  UIADD3 UR8, UPT, UPT, UR7, -UR4, URZ ;  /* 0x8000000407087290 */ /* 0x000fe4000fffe0ff */
[----:B------:R-:W-:Y:S02]  /*2700*/  UIADD3 UR4, UPT, UPT, -UR7, UR4, URZ ;  /* 0x0000000407047290 */ /* 0x000fe4000fffe1ff */
[----:B------:R-:W-:Y:S02]  /*2710*/  UIMAD UR27, UR8, UR14, UR27 ;  /* 0x0000000e081b72a4 */ /* 0x000fe4000f8e021b */
[----:B------:R-:W-:-:S12]  /*2720*/  UIMAD UR37, UR4, UR16, UR37 ;  /* 0x00000010042572a4 */ /* 0x000fd8000f8e0225 */
.L_x_42:
[----:B------:R-:W-:Y:S01]  /*2730*/  VIADD R11, R11, 0x1 ;  /* 0x000000010b0b7836 */ /* 0x000fe20000000000 */
[----:B------:R-:W-:Y:S01]  /*2740*/  PLOP3.LUT P1, PT, PT, PT, PT, 0x80, 0x8 ;  /* 0x000000000008781c */ /* 0x000fe20003f2f070 */
[----:B------:R-:W-:Y:S02]  /*2750*/  UIADD3 UR46, UPT, UPT, UR37, UR60, URZ ;  /* 0x0000003c252e7290 */ /* 0x000fe4000fffe0ff */
[----:B------:R-:W-:Y:S01]  /*2760*/  UIADD3 UR45, UPT, UPT, UR27, UR57, URZ ;  /* 0x000000391b2d7290 */ /* 0x000fe2000fffe0ff */
[----:B------:R-:W-:-:S04]  /*2770*/  ISETP.NE.AND P0, PT, R11, 0x2, PT ;  /* 0x000000020b00780c */ /* 0x000fc80003f05270 */
[----:B-1----:R-:W-:Y:S02]  /*2780*/  SEL R0, RZ, 0x1, P0 ;  /* 0x00000001ff007807 */ /* 0x002fe40000000000 */
[----:B------:R-:W-:Y:S02]  /*2790*/  SEL R11, R11, RZ, P0 ;  /* 0x000000ff0b0b7207 */ /* 0x000fe40000000000 */
[----:B------:R-:W-:Y:S01]  /*27a0*/  LOP3.LUT R10, R10, R0, RZ, 0x3c, !PT ;  /* 0x000000000a0a7212 */ /* 0x000fe200078e3cff */
[----:B------:R-:W-:Y:S06]  /*27b0*/  BRA.U UP1, `(.L_x_43) ;  /* 0xfffffff101447547 */ /* 0x000fec000b83ffff */
[----:B------:R-:W-:Y:S01]  /*27c0*/  UIADD3 UR7, UPT, UPT, UR6, 0x68, URZ ;  /* 0x0000006806077890 */ /* 0x000fe2000fffe0ff */
[----:B------:R-:W-:-:S03]  /*27d0*/  SHF.L.U32 R2, R12, 0x1f, RZ ;  /* 0x0000001f0c027819 */ /* 0x000fc600000006ff */
[----:B------:R-:W-:-:S09]  /*27e0*/  ULEA UR4, UR5, UR7, 0x3 ;  /* 0x0000000705047291 */ /* 0x000fd2000f8e18ff */
[----:B------:R-:W1:Y:S02]  /*27f0*/  SYNCS.PHASECHK.TRANS64.TRYWAIT P0, [UR4], R2 ;  /* 0x00000002ff0075a7 */ /* 0x000e640008001104 */
[----:B-1----:R-:W-:Y:S05]  /*2800*/  @!P0 BRA `(.L_x_44) ;  /* 0x0000004400dc8947 */ /* 0x002fea0003800000 */
.L_x_117:
[----:B------:R-:W-:-:S04]  /*2810*/  UIADD3 UR4, UPT, UPT, UR5, 0x1, URZ ;  /* 0x0000000105047890 */ /* 0x000fc8000fffe0ff */
[----:B------:R-:W-:-:S04]  /*2820*/  UISETP.NE.AND UP0, UPT, UR4, 0xd, UPT ;  /* 0x0000000d0400788c */ /* 0x000fc8000bf05270 */
[----:B------:R-:W-:Y:S02]  /*2830*/  USEL UR6, URZ, 0x1, UP0 ;  /* 0x00000001ff067887 */ /* 0x000fe40008000000 */
[----:B------:R-:W-:-:S04]  /*2840*/  USEL UR4, UR4, URZ, UP0 ;  /* 0x000000ff04047287 */ /* 0x000fc80008000000 */
[----:B------:R-:W-:Y:S01]  /*2850*/  ULEA UR5, UR4, UR7, 0x3 ;  /* 0x0000000704057291 */ /* 0x000fe2000f8e18ff */
[----:B-1----:R-:W-:-:S04]  /*2860*/  LOP3.LUT R2, R12, UR6, RZ, 0x3c, !PT ;  /* 0x000000060c027c12 */ /* 0x002fc8000f8e3cff */
[----:B------:R-:W-:-:S04]  /*2870*/  SHF.L.U32 R3, R2, 0x1f, RZ ;  /* 0x0000001f02037819 */ /* 0x000fc800000006ff */
[----:B------:R-:W1:Y:S02]  /*2880*/  SYNCS.PHASECHK.TRANS64.TRYWAIT P0, [UR5], R3 ;  /* 0x00000003ff0075a7 */ /* 0x000e640008001105 */
[----:B-1----:R-:W-:Y:S05]  /*2890*/  @!P0 BRA `(.L_x_45) ;  /* 0x0000004400d08947 */ /* 0x002fea0003800000 */
.L_x_119:
[----:B------:R-:W-:-:S04]  /*28a0*/  UIADD3 UR4, UPT, UPT, UR4, 0x1, URZ ;  /* 0x0000000104047890 */ /* 0x000fc8000fffe0ff */
[----:B------:R-:W-:-:S04]  /*28b0*/  UISETP.NE.AND UP0, UPT, UR4, 0xd, UPT ;  /* 0x0000000d0400788c */ /* 0x000fc8000bf05270 */
[----:B------:R-:W-:Y:S02]  /*28c0*/  USEL UR6, URZ, 0x1, UP0 ;  /* 0x00000001ff067887 */ /* 0x000fe40008000000 */
[----:B------:R-:W-:-:S04]  /*28d0*/  USEL UR4, UR4, URZ, UP0 ;  /* 0x000000ff04047287 */ /* 0x000fc80008000000 */
[----:B------:R-:W-:Y:S01]  /*28e0*/  ULEA UR5, UR4, UR7, 0x3 ;  /* 0x0000000704057291 */ /* 0x000fe2000f8e18ff */
[----:B------:R-:W-:-:S04]  /*28f0*/  LOP3.LUT R2, R2, UR6, RZ, 0x3c, !PT ;  /* 0x0000000602027c12 */ /* 0x000fc8000f8e3cff */
[----:B-1----:R-:W-:-:S04]  /*2900*/  SHF.L.U32 R3, R2, 0x1f, RZ ;  /* 0x0000001f02037819 */ /* 0x002fc800000006ff */
[----:B------:R-:W1:Y:S02]  /*2910*/  SYNCS.PHASECHK.TRANS64.TRYWAIT P0, [UR5], R3 ;  /* 0x00000003ff0075a7 */ /* 0x000e640008001105 */
[----:B-1----:R-:W-:Y:S05]  /*2920*/  @!P0 BRA `(.L_x_46) ;  /* 0x0000004400c48947 */ /* 0x002fea0003800000 */
.L_x_121:
        /* <DEDUP_REMOVED lines=9> */
.L_x_123:
        /* <DEDUP_REMOVED lines=9> */
.L_x_125:
        /* <DEDUP_REMOVED lines=9> */
.L_x_127:
        /* <DEDUP_REMOVED lines=9> */
.L_x_129:
        /* <DEDUP_REMOVED lines=9> */
.L_x_131:
        /* <DEDUP_REMOVED lines=9> */
.L_x_133:
        /* <DEDUP_REMOVED lines=9> */
.L_x_135:
        /* <DEDUP_REMOVED lines=9> */
.L_x_137:
        /* <DEDUP_REMOVED lines=9> */
.L_x_139:
[----:B------:R-:W-:-:S04]  /*2e40*/  UIADD3 UR4, UPT, UPT, UR4, 0x1, URZ ;  /* 0x0000000104047890 */ /* 0x000fc8000fffe0ff */
[----:B------:R-:W-:-:S04]  /*2e50*/  UISETP.NE.AND UP0, UPT, UR4, 0xd, UPT ;  /* 0x0000000d0400788c */ /* 0x000fc8000bf05270 */
[----:B------:R-:W-:Y:S02]  /*2e60*/  USEL UR5, URZ, 0x1, UP0 ;  /* 0x00000001ff057887 */ /* 0x000fe40008000000 */
[----:B------:R-:W-:-:S04]  /*2e70*/  USEL UR4, UR4, URZ, UP0 ;  /* 0x000000ff04047287 */ /* 0x000fc80008000000 */
[----:B------:R-:W-:Y:S01]  /*2e80*/  ULEA UR4, UR4, UR7, 0x3 ;  /* 0x0000000704047291 */ /* 0x000fe2000f8e18ff */
[----:B------:R-:W-:-:S04]  /*2e90*/  LOP3.LUT R2, R2, UR5, RZ, 0x3c, !PT ;  /* 0x0000000502027c12 */ /* 0x000fc8000f8e3cff */
[----:B------:R-:W-:Y:S01]  /*2ea0*/  SHF.L.U32 R2, R2, 0x1f, RZ ;  /* 0x0000001f02027819 */ /* 0x000fe200000006ff */
[----:B-1----:R-:W-:-:S07]  /*2eb0*/  IMAD.U32 R0, RZ, RZ, UR4 ;  /* 0x00000004ff007e24 */ /* 0x002fce000f8e00ff */
.L_x_56:
[----:B-1----:R1:W2:Y:S02]  /*2ec0*/  SYNCS.PHASECHK.TRANS64.TRYWAIT P0, [R0+URZ], R2 ;  /* 0x00000002000075a7 */ /* 0x0022a400080011ff */
[----:B--2---:R-:W-:Y:S05]  /*2ed0*/  @!P0 NANOSLEEP.SYNCS 0x989680 ;  /* 0x009896800000895d */ /* 0x004fea0003900000 */
[----:B------:R-:W2:Y:S02]  /*2ee0*/  @!P0 SYNCS.PHASECHK.TRANS64 P0, [R0+URZ], R2 ;  /* 0x00000002000085a7 */ /* 0x000ea400080010ff */
[----:B--2---:R-:W-:Y:S05]  /*2ef0*/  @P0 EXIT ;  /* 0x000000000000094d */ /* 0x004fea0003800000 */
[----:B------:R-:W-:Y:S05]  /*2f00*/  BRA `(.L_x_56) ;  /* 0xfffffffc00ec7947 */ /* 0x000fea000383ffff */
.L_x_23:
[----:B------:R-:W-:-:S04]  /*2f10*/  UISETP.NE.AND UP0, UPT, UR48, URZ, UPT ;  /* 0x000000ff3000728c */ /* 0x000fc8000bf05270 */
[----:B------:R-:W-:-:S09]  /*2f20*/  UISETP.NE.OR UP0, UPT, UR22, 0x1, UP0 ;  /* 0x000000011600788c */ /* 0x000fd20008705670 */
[----:B------:R-:W-:Y:S05]  /*2f30*/  BRA.U UP0, `(.L_x_57) ;  /* 0x0000000500487547 */ /* 0x000fea000b800000 */
[----:B------:R-:W-:Y:S01]  /*2f40*/  ISETP.GE.U32.AND P2, PT, R0, 0x2, PT ;  /* 0x000000020000780c */ /* 0x000fe20003f46070 */
[----:B------:R-:W-:Y:S01]  /*2f50*/  IMAD.MOV.U32 R12, RZ, RZ, 0x1 ;  /* 0x00000001ff0c7424 */ /* 0x000fe200078e00ff */
[----:B------:R-:W-:Y:S02]  /*2f60*/  CS2R R10, SRZ ;  /* 0x00000000000a7805 */ /* 0x000fe4000001ff00 */
[----:B------:R-:W-:Y:S01]  /*2f70*/  CS2R R8, SRZ ;  /* 0x0000000000087805 */ /* 0x000fe2000001ff00 */
[----:B------:R-:W-:Y:S01]  /*2f80*/  UMOV UR6, 0x400 ;  /* 0x0000040000067882 */ /* 0x000fe20000000000 */
[----:B------:R-:W-:Y:S01]  /*2f90*/  UMOV UR5, URZ ;  /* 0x000000ff00057c82 */ /* 0x000fe20008000000 */
[----:B------:R-:W-:-:S12]  /*2fa0*/  ULEA UR6, UR48, UR6, 0x18 ;  /* 0x0000000630067291 */ /* 0x000fd8000f8ec0ff */
.L_x_61:
[----:B------:R-:W-:Y:S02]  /*2fb0*/  LEA R2, R8, UR6, 0x3 ;  /* 0x0000000608027c11 */ /* 0x000fe4000f8e18ff */
[----:B------:R-:W-:-:S03]  /*2fc0*/  SHF.L.U32 R4, R9, 0x1f, RZ ;  /* 0x0000001f09047819 */ /* 0x000fc600000006ff */
[----:B------:R-:W-:Y:S01]  /*2fd0*/  VIADD R5, R2, 0x160 ;  /* 0x0000016002057836 */ /* 0x000fe20000000000 */
[----:B------:R-:W1:Y:S02]  /*2fe0*/  SYNCS.PHASECHK.TRANS64.TRYWAIT P0, [R2+URZ+0x150], R4 ;  /* 0x00015004020075a7 */ /* 0x000e6400080011ff */
[----:B-1----:R-:W-:Y:S05]  /*2ff0*/  @!P0 BRA `(.L_x_58) ;  /* 0x0000004400008947 */ /* 0x002fea0003800000 */
.L_x_140:
[----:B------:R-:W-:Y:S01]  /*3000*/  ULEA UR4, UR5, UR6, 0x3 ;  /* 0x0000000605047291 */ /* 0x000fe2000f8e18ff */
[----:B-1----:R-:W-:Y:S01]  /*3010*/  PRMT R2, RZ, 0x654, R5 ;  /* 0x00000654ff027816 */ /* 0x002fe20000000005 */
[----:B------:R-:W-:Y:S01]  /*3020*/  @!P2 IMAD.MOV.U32 R4, RZ, RZ, 0x10 ;  /* 0x00000010ff04a424 */ /* 0x000fe200078e00ff */
[----:B------:R-:W-:Y:S01]  /*3030*/  SHF.L.U32 R5, R12, 0x1f, RZ ;  /* 0x0000001f0c057819 */ /* 0x000fe200000006ff */
[----:B------:R-:W-:Y:S01]  /*3040*/  UIADD3 UR7, UPT, UPT, UR4, 0xf0, URZ ;  /* 0x000000f004077890 */ /* 0x000fe2000fffe0ff */
[----:B------:R1:W-:Y:S05]  /*3050*/  SYNCS.ARRIVE.TRANS64.RED.A1T0 RZ, [R2+URZ], RZ ;  /* 0x000000ff02ff79a7 */ /* 0x0003ea00081004ff */
[----:B------:R-:W-:Y:S01]  /*3060*/  IMAD.U32 R6, RZ, RZ, UR7 ;  /* 0x00000007ff067e24 */ /* 0x000fe2000f8e00ff */
[----:B------:R-:W2:Y:S04]  /*3070*/  SYNCS.PHASECHK.TRANS64.TRYWAIT P0, [UR4+0x100], R5 ;  /* 0x00010005ff0075a7 */ /* 0x000ea80008001104 */
[----:B------:R-:W-:Y:S01]  /*3080*/  PRMT R6, R0, 0x654, R6 ;  /* 0x0000065400067816 */ /* 0x000fe20000000006 */
[----:B-12---:R-:W-:Y:S06]  /*3090*/  @!P0 BRA `(.L_x_59) ;  /* 0x0000004000ec8947 */ /* 0x006fec0003800000 */
.L_x_142:
[----:B------:R-:W-:Y:S01]  /*30a0*/  ULEA UR8, UR5, UR6, 0x4 ;  /* 0x0000000605087291 */ /* 0x000fe2000f8e20ff */
[----:B------:R-:W-:Y:S01]  /*30b0*/  SEL R3, R6, R3, !P2 ;  /* 0x0000000306037207 */ /* 0x000fe20005000000 */
[----:B------:R-:W-:Y:S01]  /*30c0*/  UIADD3 UR9, UPT, UPT, UR4, 0xf0, URZ ;  /* 0x000000f004097890 */ /* 0x000fe2000fffe0ff */
[----:B-1----:R-:W-:Y:S01]  /*30d0*/  LEA R2, R11, UR6, 0x3 ;  /* 0x000000060b027c11 */ /* 0x002fe2000f8e18ff */
[----:B------:R-:W-:Y:S01]  /*30e0*/  UIADD3 UR8, UPT, UPT, UR8, 0x180, URZ ;  /* 0x0000018008087890 */ /* 0x000fe2000fffe0ff */
[----:B------:R1:W-:Y:S01]  /*30f0*/  @!P2 SYNCS.ARRIVE.TRANS64.RED RZ, [R3+URZ], R4 ;  /* 0x0000000403ffa9a7 */ /* 0x0003e200080004ff */
[----:B------:R-:W-:Y:S01]  /*3100*/  UIADD3 UR4, UPT, UPT, UR5, 0x1, URZ ;  /* 0x0000000105047890 */ /* 0x000fe2000fffe0ff */
[----:B------:R-:W-:-:S03]  /*3110*/  VIADD R8, R8, 0x1 ;  /* 0x0000000108087836 */ /* 0x000fc60000000000 */
[----:B------:R-:W-:Y:S02]  /*3120*/  UISETP.NE.AND UP0, UPT, UR4, 0x2, UPT ;  /* 0x000000020400788c */ /* 0x000fe4000bf05270 */
[----:B------:R-:W-:Y:S01]  /*3130*/  ISETP.NE.AND P0, PT, R8, 0x2, PT ;  /* 0x000000020800780c */ /* 0x000fe20003f05270 */
[----:B------:R-:W-:Y:S06]  /*3140*/  UGETNEXTWORKID.BROADCAST [UR8], [UR9] ;  /* 0x00000000080073ca */ /* 0x000fec0008000100 */
[----:B------:R-:W-:Y:S02]  /*3150*/  USEL UR7, URZ, 0x1, UP0 ;  /* 0x00000001ff077887 */ /* 0x000fe40008000000 */
[----:B------:R-:W-:-:S04]  /*3160*/  USEL UR5, UR4, URZ, UP0 ;  /* 0x000000ff04057287 */ /* 0x000fc80008000000 */
[----:B------:R-:W-:Y:S02]  /*3170*/  LOP3.LUT R12, R12, UR7, RZ, 0x3c, !PT ;  /* 0x000000070c0c7c12 */ /* 0x000fe4000f8e3cff */
[----:B-1----:R-:W-:-:S04]  /*3180*/  SHF.L.U32 R4, R10, 0x1f, RZ ;  /* 0x0000001f0a047819 */ /* 0x002fc800000006ff */
[----:B------:R-:W1:Y:S02]  /*3190*/  SYNCS.PHASECHK.TRANS64.TRYWAIT P1, [R2+URZ+0xf0], R4 ;  /* 0x0000f004020075a7 */ /* 0x000e6400080211ff */
[----:B-1----:R-:W-:Y:S05]  /*31a0*/  @!P1 BRA `(.L_x_60) ;  /* 0x0000004000c09947 */ /* 0x002fea0003800000 */
.L_x_143:
[C---:B-1----:R-:W-:Y:S01]  /*31b0*/  LEA R4, R11.reuse, UR6, 0x4 ;  /* 0x000000060b047c11 */ /* 0x042fe2000f8e20ff */
[----:B------:R-:W-:Y:S01]  /*31c0*/  VIADD R2, R2, 0x100 ;  /* 0x0000010002027836 */ /* 0x000fe20000000000 */
[----:B------:R-:W-:Y:S01]  /*31d0*/  SEL R8, R8, RZ, P0 ;  /* 0x000000ff08087207 */ /* 0x000fe20000000000 */
[----:B------:R-:W-:-:S03]  /*31e0*/  VIADD R11, R11, 0x1 ;  /* 0x000000010b0b7836 */ /* 0x000fc60000000000 */
[----:B------:R-:W1:Y:S01]  /*31f0*/  LDS.128 R4, [R4+0x180] ;  /* 0x0001800004047984 */ /* 0x000e620000000c00 */
[----:B------:R-:W-:Y:S02]  /*3200*/  PRMT R2, RZ, 0x654, R2 ;  /* 0x00000654ff027816 */ /* 0x000fe40000000002 */
[C---:B------:R-:W-:Y:S01]  /*3210*/  ISETP.NE.AND P1, PT, R11.reuse, 0x2, PT ;  /* 0x000000020b00780c */ /* 0x040fe20003f25270 */
[----:B------:R-:W-:Y:S01]  /*3220*/  @!PT LDS RZ, [RZ] ;  /* 0x00000000fffff984 */ /* 0x000fe20000000800 */
[----:B------:R-:W-:Y:S01]  /*3230*/  @!PT LDS RZ, [RZ] ;  /* 0x00000000fffff984 */ /* 0x000fe20000000800 */
[----:B------:R-:W-:Y:S01]  /*3240*/  @!PT LDS RZ, [RZ] ;  /* 0x00000000fffff984 */ /* 0x000fe20000000800 */
[----:B------:R-:W-:Y:S01]  /*3250*/  @!PT LDS RZ, [RZ] ;  /* 0x00000000fffff984 */ /* 0x000fe20000000800 */
[----:B------:R2:W-:Y:S06]  /*3260*/  MEMBAR.ALL.CTA ;  /* 0x0000000000007992 */ /* 0x0005ec0000008000 */
[----:B--2---:R-:W2:Y:S01]  /*3270*/  FENCE.VIEW.ASYNC.S ;  /* 0x00000000000073c6 */ /* 0x004ea20000000000 */
[----:B------:R-:W-:Y:S01]  /*3280*/  SEL R11, R11, RZ, P1 ;  /* 0x000000ff0b0b7207 */ /* 0x000fe20000800000 */
[----:B--2---:R2:W-:Y:S01]  /*3290*/  SYNCS.ARRIVE.TRANS64.RED.A1T0 RZ, [R2+URZ], RZ ;  /* 0x000000ff02ff79a7 */ /* 0x0045e200081004ff */
[----:B-1----:R-:W-:-:S02]  /*32a0*/  LOP3.LUT P3, RZ, R6, 0x1, RZ, 0xc0, !PT ;  /* 0x0000000106ff7812 */ /* 0x002fc4000786c0ff */
[----:B------:R-:W-:-:S04]  /*32b0*/  SEL R4, RZ, 0x1, P1 ;  /* 0x00000001ff047807 */ /* 0x000fc80000800000 */
[----:B------:R-:W-:Y:S02]  /*32c0*/  LOP3.LUT R10, R10, R4, RZ, 0x3c, !PT ;  /* 0x000000040a0a7212 */ /* 0x000fe400078e3cff */
[----:B--2---:R-:W-:-:S04]  /*32d0*/  SEL R2, RZ, 0x1, P0 ;  /* 0x00000001ff027807 */ /* 0x004fc80000000000 */
[----:B------:R-:W-:Y:S01]  /*32e0*/  LOP3.LUT R9, R9, R2, RZ, 0x3c, !PT ;  /* 0x0000000209097212 */ /* 0x000fe200078e3cff */
[----:B------:R-:W-:Y:S06]  /*32f0*/  @P3 BRA `(.L_x_61) ;  /* 0xfffffffc002c3947 */ /* 0x000fec000383ffff */
[----:B------:R-:W-:Y:S01]  /*3300*/  ULEA UR4, UR5, UR6, 0x3 ;  /* 0x0000000605047291 */ /* 0x000fe2000f8e18ff */
[----:B------:R-:W-:-:S08]  /*3310*/  SHF.L.U32 R2, R12, 0x1f, RZ ;  /* 0x0000001f0c027819 */ /* 0x000fd000000006ff */
[----:B------:R-:W1:Y:S02]  /*3320*/  SYNCS.PHASECHK.TRANS64 P0, [UR4+0x100], R2 ;  /* 0x00010002ff0075a7 */ /* 0x000e640008001004 */
[----:B-1----:R-:W-:Y:S05]  /*3330*/  @P0 BRA `(.L_x_62) ;  /* 0x0000000000080947 */ /* 0x002fea0003800000 */
[----:B------:R-:W1:Y:S02]  /*3340*/  SYNCS.PHASECHK.TRANS64.TRYWAIT P0, [UR4+0x100], R2 ;  /* 0x00010002ff0075a7 */ /* 0x000e640008001104 */
[----:B-1----:R-:W-:Y:S05]  /*3350*/  @!P0 BRA `(.L_x_63) ;  /* 0x0000004000688947 */ /* 0x002fea0003800000 */
.L_x_62:
[----:B------:R-:W-:-:S04]  /*3360*/  UIADD3 UR7, UPT, UPT, UR5, 0x1, URZ ;  /* 0x0000000105077890 */ /* 0x000fc8000fffe0ff */
[----:B------:R-:W-:-:S04]  /*3370*/  UISETP.NE.AND UP0, UPT, UR7, 0x2, UPT ;  /* 0x000000020700788c */ /* 0x000fc8000bf05270 */
[----:B------:R-:W-:Y:S02]  /*3380*/  USEL UR8, URZ, 0x1, UP0 ;  /* 0x00000001ff087887 */ /* 0x000fe40008000000 */
[----:B------:R-:W-:-:S04]  /*3390*/  USEL UR7, UR7, URZ, UP0 ;  /* 0x000000ff07077287 */ /* 0x000fc80008000000 */
[----:B------:R-:W-:Y:S01]  /*33a0*/  ULEA UR7, UR7, UR6, 0x3 ;  /* 0x0000000607077291 */ /* 0x000fe2000f8e18ff */
[----:B-1----:R-:W-:-:S04]  /*33b0*/  LOP3.LUT R2, R12, UR8, RZ, 0x3c, !PT ;  /* 0x000000080c027c12 */ /* 0x002fc8000f8e3cff */
[----:B------:R-:W-:-:S04]  /*33c0*/  SHF.L.U32 R0, R2, 0x1f, RZ ;  /* 0x0000001f02007819 */ /* 0x000fc800000006ff */
[----:B------:R-:W1:Y:S02]  /*33d0*/  SYNCS.PHASECHK.TRANS64 P0, [UR7+0x100], R0 ;  /* 0x00010000ff0075a7 */ /* 0x000e640008001007 */
[----:B-1----:R-:W-:Y:S05]  /*33e0*/  @P0 EXIT ;  /* 0x000000000000094d */ /* 0x002fea0003800000 */
[----:B------:R-:W-:Y:S02]  /*33f0*/  SHF.L.U32 R2, R2, 0x1f, RZ ;  /* 0x0000001f02027819 */ /* 0x000fe400000006ff */
[----:B------:R-:W-:-:S07]  /*3400*/  MOV R0, UR7 ;  /* 0x0000000700007c02 */ /* 0x000fce0008000f00 */
.L_x_64:
[----:B-1----:R1:W2:Y:S02]  /*3410*/  SYNCS.PHASECHK.TRANS64.TRYWAIT P0, [R0+URZ+0x100], R2 ;  /* 0x00010002000075a7 */ /* 0x0022a400080011ff */
[----:B--2---:R-:W-:Y:S05]  /*3420*/  @!P0 NANOSLEEP.SYNCS 0x989680 ;  /* 0x009896800000895d */ /* 0x004fea0003900000 */
[----:B------:R-:W2:Y:S02]  /*3430*/  @!P0 SYNCS.PHASECHK.TRANS64 P0, [R0+URZ+0x100], R2 ;  /* 0x00010002000085a7 */ /* 0x000ea400080010ff */
[----:B--2---:R-:W-:Y:S05]  /*3440*/  @P0 EXIT ;  /* 0x000000000000094d */ /* 0x004fea0003800000 */
[----:B------:R-:W-:Y:S05]  /*3450*/  BRA `(.L_x_64) ;  /* 0xfffffffc00ec7947 */ /* 0x000fea000383ffff */
.L_x_57:
[----:B------:R-:W-:Y:S05]  /*3460*/  BRA.U UP4, `(.L_x_65) ;  /* 0x0000000d04d47547 */ /* 0x000fea000b800000 */
[----:B------:R-:W-:Y:S01]  /*3470*/  UMOV UR4, 0x40 ;  /* 0x0000004000047882 */ /* 0x000fe20000000000 */
[----:B------:R-:W-:Y:S01]  /*3480*/  NOP ;  /* 0x0000000000007918 */ /* 0x000fe20000000000 */
[----:B------:R-:W-:Y:S01]  /*3490*/  ULEA UR5, UR48, UR4, 0x18 ;  /* 0x0000000430057291 */ /* 0x000fe2000f8ec0ff */
[----:B------:R-:W-:Y:S02]  /*34a0*/  UMOV UR6, 0x400 ;  /* 0x0000040000067882 */ /* 0x000fe40000000000 */
[----:B------:R-:W-:-:S06]  /*34b0*/  ULEA UR6, UR48, UR6, 0x18 ;  /* 0x0000000630067291 */ /* 0x000fcc000f8ec0ff */
[----:B------:R-:W1:Y:S02]  /*34c0*/  LDS.U8 R0, [UR5+0x1c] ;  /* 0x00001c05ff007984 */ /* 0x000e640008000000 */
[----:B-1----:R-:W-:-:S13]  /*34d0*/  ISETP.NE.AND P0, PT, R0, RZ, PT ;  /* 0x000000ff0000720c */ /* 0x002fda0003f05270 */
[----:B------:R-:W-:Y:S05]  /*34e0*/  @P0 BRA `(.L_x_66) ;  /* 0x0000000000580947 */ /* 0x000fea0003800000 */
[----:B------:R-:W-:-:S13]  /*34f0*/  ELECT P0, URZ, PT ;  /* 0x0000000000ff782f */ /* 0x000fda0003800000 */
[----:B------:R-:W-:Y:S05]  /*3500*/  @!P0 BRA `(.L_x_67) ;  /* 0x0000000000608947 */ /* 0x000fea0003800000 */
[----:B------:R-:W-:Y:S01]  /*3510*/  UMOV UR4, 0x10 ;  /* 0x0000001000047882 */ /* 0x000fe20000000000 */
[----:B------:R-:W-:Y:S01]  /*3520*/  HFMA2 R0, -RZ, RZ, 0, 5.9604644775390625e-08 ;  /* 0x00000001ff007431 */ /* 0x000fe200000001ff */
[----:B------:R-:W-:-:S03]  /*3530*/  MOV R3, 0xffff ;  /* 0x0000ffff00037802 */ /* 0x000fc60000000f00 */
[----:B------:R-:W-:Y:S04]  /*3540*/  DEPBAR.LE SB1, 0x36 ;  /* 0x00009d800000791a */ /* 0x000fe80000000000 */
[----:B------:R-:W1:Y:S02]  /*3550*/  UTCATOMSWS.FIND_AND_SET.ALIGN UP0, UR4, UR4 ;  /* 0x00000004000475e3 */ /* 0x000e640008000800 */
[----:B-1----:R-:W-:Y:S01]  /*3560*/  MOV R4, UR4 ;  /* 0x0000000400047c02 */ /* 0x002fe20008000f00 */
[----:B------:R-:W-:Y:S06]  /*3570*/  BRA.U UP0, `(.L_x_68) ;  /* 0x0000000100187547 */ /* 0x000fec000b800000 */
.L_x_69:
[----:B------:R-:W-:Y:S05]  /*3580*/  NANOSLEEP 0x64 ;  /* 0x000000640000795d */ /* 0x000fea0003800000 */
[----:B------:R-:W-:-:S05]  /*3590*/  UMOV UR4, 0x10 ;  /* 0x0000001000047882 */ /* 0x000fca0000000000 */
[----:B------:R-:W-:Y:S04]  /*35a0*/  DEPBAR.LE SB1, 0x36 ;  /* 0x00009d800000791a */ /* 0x000fe80000000000 */
[----:B------:R-:W1:Y:S02]  /*35b0*/  UTCATOMSWS.FIND_AND_SET.ALIGN UP0, UR4, UR4 ;  /* 0x00000004000475e3 */ /* 0x000e640008000800 */
[----:B-1----:R-:W-:Y:S01]  /*35c0*/  MOV R4, UR4 ;  /* 0x0000000400047c02 */ /* 0x002fe20008000f00 */
[----:B------:R-:W-:Y:S05]  /*35d0*/  BRA.U !UP0, `(.L_x_69) ;  /* 0xfffffffd08e87547 */ /* 0x000fea000b83ffff */
.L_x_68:
[-C--:B------:R-:W-:Y:S02]  /*35e0*/  SHF.L.U32 R3, R3, R4.reuse, RZ ;  /* 0x0000000403037219 */ /* 0x080fe400000006ff */
[----:B------:R-:W-:Y:S01]  /*35f0*/  SHF.L.U32 R0, R0, R4, RZ ;  /* 0x0000000400007219 */ /* 0x000fe200000006ff */
[----:B------:R-:W-:Y:S02]  /*3600*/  IMAD.SHL.U32 R4, R4, 0x20, RZ ;  /* 0x0000002004047824 */ /* 0x000fe400078e00ff */
[----:B------:R1:W-:Y:S04]  /*3610*/  ATOMS.OR RZ, [UR5+0x14], R3 ;  /* 0x00001403ffff798c */ /* 0x0003e8000b000005 */
[----:B------:R1:W-:Y:S04]  /*3620*/  ATOMS.OR RZ, [UR5+0x18], R0 ;  /* 0x00001800ffff798c */ /* 0x0003e8000b000005 */
[----:B------:R1:W-:Y:S01]  /*3630*/  STS [UR6+0x1a0], R4 ;  /* 0x0001a004ff007988 */ /* 0x0003e20008000806 */
[----:B------:R-:W-:Y:S05]  /*3640*/  BRA `(.L_x_67) ;  /* 0x0000000000107947 */ /* 0x000fea0003800000 */
.L_x_66:
[----:B------:R-:W-:Y:S02]  /*3650*/  MOV R0, 0xffffffff ;  /* 0xffffffff00007802 */ /* 0x000fe40000000f00 */
[----:B------:R-:W-:-:S03]  /*3660*/  MOV R4, 0x3690 ;  /* 0x0000369000047802 */ /* 0x000fc60000000f00 */
[----:B------:R1:W-:Y:S04]  /*3670*/  STS [UR6+0x1a0], R0 ;  /* 0x0001a000ff007988 */ /* 0x0003e80008000806 */
[----:B-1---5:R-:W-:Y:S05]  /*3680*/  CALL.REL.NOINC `($__internal_1_$__cuda_sm10x_tcgen05_guardrail_trap_phase_invalid_during_alloc) ;  /* 0x0000004000e87944 */ /* 0x022fea0003c00000 */
.L_x_67:
[----:B------:R-:W-:Y:S05]  /*3690*/  WARPSYNC.ALL ;  /* 0x0000000000007948 */ /* 0x000fea0003800000 */
[----:B------:R-:W2:Y:S01]  /*36a0*/  S2UR UR4, SR_CgaCtaId ;  /* 0x00000000000479c3 */ /* 0x000ea20000008800 */
[----:B------:R-:W-:Y:S01]  /*36b0*/  UMOV UR26, 0x400 ;  /* 0x00000400001a7882 */ /* 0x000fe20000000000 */
[----:B------:R-:W-:-:S06]  /*36c0*/  NOP ;  /* 0x0000000000007918 */ /* 0x000fcc0000000000 */
[----:B------:R-:W-:Y:S06]  /*36d0*/  BAR.ARV 0x6, 0xa0 ;  /* 0x0182800000007b1d */ /* 0x000fec0000002000 */
[----:B------:R-:W3:Y:S01]  /*36e0*/  LDCU UR5, c[0x0][0x38c] ;  /* 0x00007180ff0577ac */ /* 0x000ee20008000800 */
[----:B------:R-:W-:Y:S01]  /*36f0*/  LOP3.LUT R2, R2, 0xffff, RZ, 0xc0, !PT ;  /* 0x0000ffff02027812 */ /* 0x000fe200078ec0ff */
[----:B------:R-:W-:Y:S01]  /*3700*/  IMAD.MOV.U32 R11, RZ, RZ, 0x1 ;  /* 0x00000001ff0b7424 */ /* 0x000fe200078e00ff */
[----:B------:R-:W-:Y:S01]  /*3710*/  CS2R R8, SRZ ;  /* 0x0000000000087805 */ /* 0x000fe2000001ff00 */
[----:B------:R-:W4:Y:S01]  /*3720*/  LDCU UR7, c[0x0][0x38c] ;  /* 0x00007180ff0777ac */ /* 0x000f220008000800 */
[----:B------:R-:W-:Y:S01]  /*3730*/  R2UR UR27, R2 ;  /* 0x00000000021b72ca */ /* 0x000fe200000e0000 */
[----:B------:R-:W-:Y:S01]  /*3740*/  IMAD.MOV.U32 R10, RZ, RZ, RZ ;  /* 0x000000ffff0a7224 */ /* 0x000fe200078e00ff */
[----:B------:R-:W-:Y:S01]  /*3750*/  UMOV UR30, URZ ;  /* 0x000000ff001e7c82 */ /* 0x000fe20008000000 */
[----:B------:R-:W-:Y:S01]  /*3760*/  UMOV UR24, URZ ;  /* 0x000000ff00187c82 */ /* 0x000fe20008000000 */
[----:B--2---:R-:W-:Y:S01]  /*3770*/  ULEA UR26, UR4, UR26, 0x18 ;  /* 0x0000001a041a7291 */ /* 0x004fe2000f8ec0ff */
[----:B------:R-:W-:Y:S01]  /*3780*/  UMOV UR38, 0x0 ;  /* 0x0000000000267882 */ /* 0x000fe20000000000 */
[----:B------:R-:W-:-:S02]  /*3790*/  UMOV UR39, 0x4100010 ;  /* 0x0410001000277882 */ /* 0x000fc40000000000 */
[----:B------:R-:W-:Y:S02]  /*37a0*/  UIADD3 UR4, UPT, UPT, UR26, 0x2400, URZ ;  /* 0x000024001a047890 */ /* 0x000fe4000fffe0ff */
[----:B------:R-:W-:Y:S02]  /*37b0*/  UIADD3 UR6, UPT, UPT, UR26, 0x1c400, URZ ;  /* 0x0001c4001a067890 */ /* 0x000fe4000fffe0ff */
[----:B---3--:R-:W-:Y:S01]  /*37c0*/  UIADD3 UR5, UPT, UPT, UR5, 0x7f, URZ ;  /* 0x0000007f05057890 */ /* 0x008fe2000fffe0ff */
[----:B-1----:R-:W1:Y:S01]  /*37d0*/  LDS R0, [UR26+0x1a0] ;  /* 0x0001a01aff007984 */ /* 0x002e620008000800 */
[----:B------:R-:W-:Y:S01]  /*37e0*/  UMOV UR36, 0x0 ;  /* 0x0000000000247882 */ /* 0x000fe20000000000 */
[----:B------:R-:W-:Y:S01]  /*37f0*/  UMOV UR37, 0x4100010 ;  /* 0x0410001000257882 */ /* 0x000fe20000000000 */
[----:B------:R-:W-:Y:S02]  /*3800*/  USHF.R.S32.HI UR40, URZ, 0x1f, UR5 ;  /* 0x0000001fff287899 */ /* 0x000fe40008011405 */
[----:B----4-:R-:W-:-:S02]  /*3810*/  UISETP.GE.AND UP4, UPT, UR7, 0x1, UPT ;  /* 0x000000010700788c */ /* 0x010fc4000bf86270 */
[----:B------:R-:W-:Y:S02]  /*3820*/  ULEA.HI UR40, UR40, UR5, URZ, 0x7 ;  /* 0x0000000528287291 */ /* 0x000fe4000f8f38ff */
[----:B------:R-:W-:Y:S02]  /*3830*/  USHF.R.U32.HI UR5, URZ, 0x4, UR4 ;  /* 0x00000004ff057899 */ /* 0x000fe40008011604 */
[----:B------:R-:W-:Y:S02]  /*3840*/  USHF.R.S32.HI UR40, URZ, 0x7, UR40 ;  /* 0x00000007ff287899 */ /* 0x000fe40008011428 */
[----:B------:R-:W-:Y:S02]  /*3850*/  USHF.R.U32.HI UR4, URZ, 0x4, UR6 ;  /* 0x00000004ff047899 */ /* 0x000fe40008011606 */
[----:B------:R-:W-:Y:S02]  /*3860*/  UISETP.LT.AND UP0, UPT, UR40, 0x1, UPT ;  /* 0x000000012800788c */ /* 0x000fe4000bf01270 */
[----:B------:R-:W-:-:S02]  /*3870*/  ULOP3.LUT UR5, UR5, 0x3fff, URZ, 0xc0, !UPT ;  /* 0x00003fff05057892 */ /* 0x000fc4000f8ec0ff */
[----:B------:R-:W-:Y:S02]  /*3880*/  ULOP3.LUT UR4, UR4, 0x3fff, URZ, 0xc0, !UPT ;  /* 0x00003fff04047892 */ /* 0x000fe4000f8ec0ff */
[----:B------:R-:W-:Y:S02]  /*3890*/  USEL UR41, UR40, 0x1, !UP0 ;  /* 0x0000000128297887 */ /* 0x000fe4000c000000 */
[----:B------:R-:W-:Y:S02]  /*38a0*/  ULOP3.LUT UR28, UR5, 0x10000, URZ, 0xfc, !UPT ;  /* 0x00010000051c7892 */ /* 0x000fe4000f8efcff */
[----:B------:R-:W-:Y:S02]  /*38b0*/  ULOP3.LUT UR29, UR4, 0x10000, URZ, 0xfc, !UPT ;  /* 0x00010000041d7892 */ /* 0x000fe4000f8efcff */
[----:B------:R-:W-:Y:S01]  /*38c0*/  UIADD3 UR41, UPT, UPT, -UR41, URZ, URZ ;  /* 0x000000ff29297290 */ /* 0x000fe2000fffe1ff */
[----:B------:R-:W-:Y:S01]  /*38d0*/  UMOV UR34, 0x0 ;  /* 0x0000000000227882 */ /* 0x000fe20000000000 */
[----:B------:R-:W-:Y:S01]  /*38e0*/  UMOV UR35, 0x4100010 ;  /* 0x0410001000237882 */ /* 0x000fe20000000000 */
[----:B------:R-:W-:Y:S01]  /*38f0*/  UMOV UR32, 0x0 ;  /* 0x0000000000207882 */ /* 0x000fe20000000000 */
[----:B------:R-:W-:Y:S01]  /*3900*/  UMOV UR33, 0x4100010 ;  /* 0x0410001000217882 */ /* 0x000fe20000000000 */
[----:B-1----:R-:W-:-:S15]  /*3910*/  R2UR UR42, R0 ;  /* 0x00000000002a72ca */ /* 0x002fde00000e0000 */
.L_x_76:
[----:B------:R-:W-:Y:S02]  /*3920*/  LEA R0, R10, UR26, 0x3 ;  /* 0x0000001a0a007c11 */ /* 0x000fe4000f8e18ff */
[----:B------:R-:W-:Y:S02]  /*3930*/  SHF.L.U32 R2, R9, 0x1f, RZ ;  /* 0x0000001f09027819 */ /* 0x000fe400000006ff */
[----:B------:R-:W-:Y:S01]  /*3940*/  PLOP3.LUT P0, PT, PT, PT, UP4, 0x80, 0x8 ;  /* 0x000000000008781c */ /* 0x000fe20003f0f048 */
[----:B------:R-:W-:Y:S01]  /*3950*/  VIADD R3, R0, 0x100 ;  /* 0x0000010000037836 */ /* 0x000fe20000000000 */
[----:B-1----:R-:W1:Y:S02]  /*3960*/  SYNCS.PHASECHK.TRANS64.TRYWAIT P1, [R0+URZ+0xf0], R2 ;  /* 0x0000f002000075a7 */ /* 0x002e6400080211ff */
[----:B-1-3--:R-:W-:Y:S09]  /*3970*/  @!P1 BRA `(.L_x_70) ;  /* 0x0000003800f89947 */ /* 0x00aff20003800000 */
.L_x_145:
[----:B------:R-:W-:Y:S01]  /*3980*/  LEA R4, R10, UR26, 0x4 ;  /* 0x0000001a0a047c11 */ /* 0x000fe2000f8e20ff */
[----:B------:R-:W-:Y:S01]  /*3990*/  @UP4 ULEA UR4, UR24, UR26, 0x3 ;  /* 0x0000001a18044291 */ /* 0x000fe2000f8e18ff */
[----:B------:R-:W-:Y:S01]  /*39a0*/  PLOP3.LUT P2, PT, PT, PT, PT, 0x80, 0x8 ;  /* 0x000000000008781c */ /* 0x000fe20003f4f070 */
[----:B------:R-:W-:Y:S01]  /*39b0*/  ULEA UR31, UR30, UR26, 0x3 ;  /* 0x0000001a1e1f7291 */ /* 0x000fe2000f8e18ff */
[----:B------:R-:W-:Y:S02]  /*39c0*/  PRMT R3, RZ, 0x654, R3 ;  /* 0x00000654ff037816 */ /* 0x000fe40000000003 */
[----:B------:R-:W2:Y:S01]  /*39d0*/  LDS.128 R4, [R4+0x180] ;  /* 0x0001800004047984 */ /* 0x000ea20000000c00 */
[----:B-1----:R-:W-:Y:S02]  /*39e0*/  @P0 SHF.L.U32 R2, R8, 0x1f, RZ ;  /* 0x0000001f08020819 */ /* 0x002fe400000006ff */
[----:B------:R-:W-:Y:S01]  /*39f0*/  SHF.L.U32 R0, R11, 0x1f, RZ ;  /* 0x0000001f0b007819 */ /* 0x000fe200000006ff */
[----:B------:R-:W-:Y:S01]  /*3a00*/  @!PT LDS RZ, [RZ] ;  /* 0x00000000fffff984 */ /* 0x000fe20000000800 */
[----:B------:R-:W-:Y:S01]  /*3a10*/  @!PT LDS RZ, [RZ] ;  /* 0x00000000fffff984 */ /* 0x000fe20000000800 */
[----:B------:R-:W-:Y:S01]  /*3a20*/  @!PT LDS RZ, [RZ] ;  /* 0x00000000fffff984 */ /* 0x000fe20000000800 */
[----:B------:R-:W-:Y:S01]  /*3a30*/  @!PT LDS RZ, [RZ] ;  /* 0x00000000fffff984 */ /* 0x000fe20000000800 */
[----:B------:R1:W-:Y:S06]  /*3a40*/  MEMBAR.ALL.CTA ;  /* 0x0000000000007992 */ /* 0x0003ec0000008000 */
[----:B-1----:R-:W1:Y:S02]  /*3a50*/  FENCE.VIEW.ASYNC.S ;  /* 0x00000000000073c6 */ /* 0x002e640000000000 */
[----:B-1----:R1:W-:Y:S01]  /*3a60*/  SYNCS.ARRIVE.TRANS64.RED.A1T0 RZ, [R3+URZ], RZ ;  /* 0x000000ff03ff79a7 */ /* 0x0023e200081004ff */
[----:B------:R1:W3:Y:S01]  /*3a70*/  @P0 SYNCS.PHASECHK.TRANS64.TRYWAIT P2, [UR4], R2 ;  /* 0x00000002ff0005a7 */ /* 0x0002e20008041104 */
[----:B------:R-:W-:Y:S01]  /*3a80*/  ULEA.HI UR4, UR30, UR30, URZ, 0x1 ;  /* 0x0000001e1e047291 */ /* 0x000fe2000f8f08ff */
[----:B--2---:R-:W-:-:S03]  /*3a90*/  LOP3.LUT P1, RZ, R6, 0x1, RZ, 0xc0, !PT ;  /* 0x0000000106ff7812 */ /* 0x004fc6000782c0ff */
[----:B------:R-:W-:Y:S02]  /*3aa0*/  USHF.L.U32 UR11, UR4, 0x5, URZ ;  /* 0x00000005040b7899 */ /* 0x000fe400080006ff */
[----:B------:R-:W-:Y:S02]  /*3ab0*/  ULOP3.LUT UR4, UR4, 0xffe, URZ, 0xc0, !UPT ;  /* 0x00000ffe04047892 */ /* 0x000fe4000f8ec0ff */
[----:B------:R-:W-:Y:S02]  /*3ac0*/  ULOP3.LUT UR11, UR11, 0xffffffc0, URZ, 0xc0, !UPT ;  /* 0xffffffc00b0b7892 */ /* 0x000fe4000f8ec0ff */
[----:B------:R-:W-:Y:S02]  /*3ad0*/  UIADD3 UR4, UPT, UPT, -UR4, UR30, URZ ;  /* 0x0000001e04047290 */ /* 0x000fe4000fffe1ff */
[----:B------:R-:W-:Y:S01]  /*3ae0*/  UIADD3 UR11, UPT, UPT, UR42, UR11, URZ ;  /* 0x0000000b2a0b7290 */ /* 0x000fe2000fffe0ff */
[----:B------:R-:W2:Y:S03]  /*3af0*/  SYNCS.PHASECHK.TRANS64.TRYWAIT P0, [UR31+0x130], R0 ;  /* 0x00013000ff0075a7 */ /* 0x000ea6000800111f */
[----:B------:R-:W-:Y:S01]  /*3b00*/  ULEA UR11, UR4, UR11, 0x14 ;  /* 0x0000000b040b7291 */ /* 0x000fe2000f8ea0ff */
[----:B-123--:R-:W-:Y:S11]  /*3b10*/  @!P0 BRA `(.L_x_71) ;  /* 0x0000003800a48947 */ /* 0x00eff60003800000 */
.L_x_147:
[----:B------:R-:W-:Y:S01]  /*3b20*/  IADD3 R10, PT, PT, R10, 0x1, RZ ;  /* 0x000000010a0a7810 */ /* 0x000fe20007ffe0ff */
[----:B------:R-:W-:Y:S06]  /*3b30*/  BRA.U !UP4, `(.L_x_72) ;  /* 0x000000010cc07547 */ /* 0x000fec000b800000 */
[----:B------:R-:W-:Y:S01]  /*3b40*/  UPLOP3.LUT UP2, UPT, UPT, UPT, UPT, 0x40, 0x4 ;  /* 0x000000000004789c */ /* 0x000fe20003f4e870 */
[----:B------:R-:W-:Y:S01]  /*3b50*/  UMOV UR23, UR41 ;  /* 0x0000002900177c82 */ /* 0x000fe20008000000 */
[----:B------:R-:W-:Y:S01]  /*3b60*/  UMOV UR22, UR40 ;  /* 0x0000002800167c82 */ /* 0x000fe20008000000 */
[----:B------:R-:W-:-:S08]  /*3b70*/  UMOV UR10, UR24 ;  /* 0x00000018000a7c82 */ /* 0x000fd00008000000 */
.L_x_75:
[----:B------:R-:W-:Y:S02]  /*3b80*/  UIADD3 UR23, UPT, UPT, UR23, 0x1, URZ ;  /* 0x0000000117177890 */ /* 0x000fe4000fffe0ff */
[----:B--2---:R-:W-:Y:S02]  /*3b90*/  ULEA UR5, UR10, UR26, 0x3 ;  /* 0x0000001a0a057291 */ /* 0x004fe4000f8e18ff */
[----:B------:R-:W-:Y:S01]  /*3ba0*/  UISETP.NE.AND UP3, UPT, UR23, URZ, UPT ;  /* 0x000000ff1700728c */ /* 0x000fe2000bf65270 */
[----:B---3--:R-:W-:Y:S10]  /*3bb0*/  @P2 BRA `(.L_x_73) ;  /* 0x00000000000c2947 */ /* 0x008ff40003800000 */
[----:B-1----:R-:W-:Y:S04]  /*3bc0*/  SHF.L.U32 R2, R8, 0x1f, RZ ;  /* 0x0000001f08027819 */ /* 0x002fe800000006ff */
[----:B------:R-:W1:Y:S02]  /*3bd0*/  SYNCS.PHASECHK.TRANS64.TRYWAIT P0, [UR5], R2 ;  /* 0x00000002ff0075a7 */ /* 0x000e640008001105 */
[----:B-1----:R-:W-:Y:S05]  /*3be0*/  @!P0 BRA `(.L_x_74) ;  /* 0x0000003800888947 */ /* 0x002fea0003800000 */
.L_x_73:
[----:B------:R-:W-:Y:S01]  /*3bf0*/  UISETP.NE.AND UP0, UPT, UR22, 0x1, UPT ;  /* 0x000000011600788c */ /* 0x000fe2000bf05270 */
[----:B------:R-:W-:Y:S01]  /*3c00*/  PLOP3.LUT P2, PT, PT, PT, PT, 0x80, 0x8 ;  /* 0x000000000008781c */ /* 0x000fe20003f4f070 */
[----:B------:R-:W-:Y:S02]  /*3c10*/  UIADD3 UR4, UPT, UPT, UR10, 0x1, URZ ;  /* 0x000000010a047890 */ /* 0x000fe4000fffe0ff */
[----:B------:R-:W-:Y:S02]  /*3c20*/  UIADD3 UR25, UPT, UPT, UR5, 0x68, URZ ;  /* 0x0000006805197890 */ /* 0x000fe4000fffe0ff */
[----:B------:R-:W-:Y:S01]  /*3c30*/  UISETP.NE.AND UP1, UPT, UR4, 0xd, UPT ;  /* 0x0000000d0400788c */ /* 0x000fe2000bf25270 */
[----:B------:R-:W-:Y:S01]  /*3c40*/  PLOP3.LUT P0, PT, PT, PT, UP0, 0x80, 0x8 ;  /* 0x000000000008781c */ /* 0x000fe20003f0f008 */
[----:B------:R-:W-:Y:S02]  /*3c50*/  UIADD3 UR22, UPT, UPT, UR22, -0x1, URZ ;  /* 0xffffffff16167890 */ /* 0x000fe4000fffe0ff */
[----:B------:R-:W-:Y:S02]  /*3c60*/  USEL UR6, URZ, 0x1, UP1 ;  /* 0x00000001ff067887 */ /* 0x000fe40008800000 */
[----:B------:R-:W-:Y:S01]  /*3c70*/  USEL UR24, UR4, URZ, UP1 ;  /* 0x000000ff04187287 */ /* 0x000fe20008800000 */
[----:B------:R-:W-:Y:S01]  /*3c80*/  UMOV UR7, 0x40004040 ;  /* 0x4000404000077882 */ /* 0x000fe20000000000 */
[----:B------:R-:W-:Y:S02]  /*3c90*/  UMOV UR5, 0x40004040 ;  /* 0x4000404000057882 */ /* 0x000fe40000000000 */
[----:B------:R-:W-:Y:S01]  /*3ca0*/  @UP0 ULEA UR4, UR24, UR26, 0x3 ;  /* 0x0000001a18040291 */ /* 0x000fe2000f8e18ff */
[----:B------:R-:W-:Y:S01]  /*3cb0*/  LOP3.LUT R8, R8, UR6, RZ, 0x3c, !PT ;  /* 0x0000000608087c12 */ /* 0x000fe2000f8e3cff */
[----:B------:R-:W-:Y:S01]  /*3cc0*/  ULEA UR6, UR10, UR29, 0x9 ;  /* 0x0000001d0a067291 */ /* 0x000fe2000f8e48ff */
[----:B------:R-:W-:Y:S02]  /*3cd0*/  UMOV UR21, 0x40004040 ;  /* 0x4000404000157882 */ /* 0x000fe40000000000 */
[----:B-1----:R-:W-:Y:S01]  /*3ce0*/  @P0 SHF.L.U32 R0, R8, 0x1f, RZ ;  /* 0x0000001f08000819 */ /* 0x002fe200000006ff */
[----:B------:R-:W-:Y:S02]  /*3cf0*/  UIADD3 UR20, UPT, UPT, UR6, 0x2, URZ ;  /* 0x0000000206147890 */ /* 0x000fe4000fffe0ff */
[----:B------:R-:W-:Y:S01]  /*3d00*/  UIADD3 UR16, UPT, UPT, UR6, 0x4, URZ ;  /* 0x0000000406107890 */ /* 0x000fe2000fffe0ff */
[----:B------:R2:W3:Y:S01]  /*3d10*/  @P0 SYNCS.PHASECHK.TRANS64.TRYWAIT P2, [UR4], R0 ;  /* 0x00000000ff0005a7 */ /* 0x0004e20008041104 */
[----:B------:R-:W-:Y:S02]  /*3d20*/  ULEA UR4, UR10, UR28, 0x9 ;  /* 0x0000001c0a047291 */ /* 0x000fe4000f8e48ff */
[----:B------:R-:W-:Y:S02]  /*3d30*/  UIADD3 UR12, UPT, UPT, UR6, 0x6, URZ ;  /* 0x00000006060c7890 */ /* 0x000fe4000fffe0ff */
[----:B------:R-:W-:Y:S02]  /*3d40*/  UIADD3 UR18, UPT, UPT, UR4, 0x2, URZ ;  /* 0x0000000204127890 */ /* 0x000fe4000fffe0ff */
[----:B------:R-:W-:Y:S02]  /*3d50*/  UIADD3 UR14, UPT, UPT, UR4, 0x4, URZ ;  /* 0x00000004040e7890 */ /* 0x000fe4000fffe0ff */
[----:B------:R-:W-:Y:S01]  /*3d60*/  UIADD3 UR8, UPT, UPT, UR4, 0x6, URZ ;  /* 0x0000000604087890 */ /* 0x000fe2000fffe0ff */
[----:B------:R2:W-:Y:S01]  /*3d70*/  UTCQMMA gdesc[UR4], gdesc[UR6], tmem[UR11], tmem[UR38], idesc[UR39], UP2 ;  /* 0x00ff2606040075ea */ /* 0x0005e2000900030b */
[----:B------:R-:W-:Y:S01]  /*3d80*/  UPLOP3.LUT UP2, UPT, UPT, UPT, UPT, 0x80, 0x8 ;  /* 0x000000000008789c */ /* 0x000fe20003f4f070 */
[----:B------:R-:W-:Y:S01]  /*3d90*/  UMOV UR19, 0x40004040 ;  /* 0x4000404000137882 */ /* 0x000fe20000000000 */
[----:B------:R-:W-:Y:S01]  /*3da0*/  UMOV UR17, 0x40004040 ;  /* 0x4000404000117882 */ /* 0x000fe20000000000 */
[----:B------:R2:W-:Y:S01]  /*3db0*/  UTCQMMA gdesc[UR18], gdesc[UR20], tmem[UR11], tmem[UR36], idesc[UR37], UPT ;  /* 0x00ff2414120075ea */ /* 0x0005e2000b80030b */
[----:B------:R-:W-:Y:S01]  /*3dc0*/  UMOV UR15, 0x40004040 ;  /* 0x40004040000f7882 */ /* 0x000fe20000000000 */
[----:B------:R-:W-:Y:S01]  /*3dd0*/  UMOV UR13, 0x40004040 ;  /* 0x40004040000d7882 */ /* 0x000fe20000000000 */
[----:B------:R-:W-:Y:S01]  /*3de0*/  UMOV UR9, 0x40004040 ;  /* 0x4000404000097882 */ /* 0x000fe20000000000 */
[----:B------:R2:W-:Y:S01]  /*3df0*/  UTCQMMA gdesc[UR14], gdesc[UR16], tmem[UR11], tmem[UR34], idesc[UR35], UPT ;  /* 0x00ff22100e0075ea */ /* 0x0005e2000b80030b */
[----:B------:R2:W-:Y:S01]  /*3e00*/  UTCQMMA gdesc[UR8], gdesc[UR12], tmem[UR11], tmem[UR32], idesc[UR33], UPT ;  /* 0x00ff200c080075ea */ /* 0x0005e2000b80030b */
[----:B------:R2:W-:Y:S01]  /*3e10*/  UTCBAR.MULTICAST [UR25], URZ, UR27 ;  /* 0x000000ff190073e9 */ /* 0x0005e2000800081b */
[----:B------:R-:W-:Y:S01]  /*3e20*/  UMOV UR10, UR24 ;  /* 0x00000018000a7c82 */ /* 0x000fe20008000000 */
[----:B------:R-:W-:Y:S05]  /*3e30*/  BRA.U UP3, `(.L_x_75) ;  /* 0xfffffffd03507547 */ /* 0x000fea000b83ffff */
.L_x_72:
[----:B--2---:R-:W-:Y:S01]  /*3e40*/  UIADD3 UR4, UPT, UPT, UR30, 0x1, URZ ;  /* 0x000000011e047890 */ /* 0x004fe2000fffe0ff */
[C---:B------:R-:W-:Y:S01]  /*3e50*/  ISETP.NE.AND P0, PT, R10.reuse, 0x2, PT ;  /* 0x000000020a00780c */ /* 0x040fe20003f05270 */
[----:B------:R-:W-:Y:S02]  /*3e60*/  UIADD3 UR5, UPT, UPT, UR31, 0x110, URZ ;  /* 0x000001101f057890 */ /* 0x000fe4000fffe0ff */
[----:B------:R-:W-:Y:S01]  /*3e70*/  UISETP.NE.AND UP0, UPT, UR4, 0x4, UPT ;  /* 0x000000040400788c */ /* 0x000fe2000bf05270 */
[----:B-1----:R-:W-:Y:S02]  /*3e80*/  SEL R0, RZ, 0x1, P0 ;  /* 0x00000001ff007807 */ /* 0x002fe40000000000 */
[----:B------:R-:W-:Y:S01]  /*3e90*/  SEL R10, R10, RZ, P0 ;  /* 0x000000ff0a0a7207 */ /* 0x000fe20000000000 */
[----:B------:R-:W-:Y:S01]  /*3ea0*/  USEL UR6, URZ, 0x1, UP0 ;  /* 0x00000001ff067887 */ /* 0x000fe20008000000 */
[----:B------:R-:W-:Y:S01]  /*3eb0*/  LOP3.LUT R9, R9, R0, RZ, 0x3c, !PT ;  /* 0x0000000009097212 */ /* 0x000fe200078e3cff */
[----:B------:R-:W-:Y:S01]  /*3ec0*/  USEL UR30, UR4, URZ, UP0 ;  /* 0x000000ff041e7287 */ /* 0x000fe20008000000 */
[----:B------:R1:W-:Y:S03]  /*3ed0*/  UTCBAR [UR5], URZ ;  /* 0x000000ff050073e9 */ /* 0x0003e600080000ff */
[----:B------:R-:W-:Y:S01]  /*3ee0*/  LOP3.LUT R11, R11, UR6, RZ, 0x3c, !PT ;  /* 0x000000060b0b7c12 */ /* 0x000fe2000f8e3cff */
[----:B------:R-:W-:Y:S07]  /*3ef0*/  @P1 BRA `(.L_x_76) ;  /* 0xfffffff800881947 */ /* 0x000fee000383ffff */
[----:B------:R-:W2:Y:S01]  /*3f00*/  S2UR UR8, SR_CgaCtaId ;  /* 0x00000000000879c3 */ /* 0x000ea20000008800 */
[----:B------:R-:W-:Y:S01]  /*3f10*/  ELECT P0, URZ, PT ;  /* 0x0000000000ff782f */ /* 0x000fe20003800000 */
[----:B------:R-:W-:Y:S01]  /*3f20*/  IMAD.MOV.U32 R0, RZ, RZ, 0x1 ;  /* 0x00000001ff007424 */ /* 0x000fe200078e00ff */
[----:B------:R-:W-:Y:S01]  /*3f30*/  UIADD3 UR26, UPT, UPT, UR26, 0x130, URZ ;  /* 0x000001301a1a7890 */ /* 0x000fe2000fffe0ff */
[----:B------:R-:W-:Y:S01]  /*3f40*/  SHF.L.U32 R2, R11, 0x1f, RZ ;  /* 0x0000001f0b027819 */ /* 0x000fe200000006ff */
[----:B------:R-:W-:-:S03]  /*3f50*/  UMOV UR4, 0x40 ;  /* 0x0000004000047882 */ /* 0x000fc60000000000 */
[----:B------:R-:W-:Y:S01]  /*3f60*/  UVIRTCOUNT.DEALLOC.SMPOOL 0x80 ;  /* 0x000000800000784c */ /* 0x000fe20000000000 */
[----:B--2---:R-:W-:Y:S02]  /*3f70*/  ULEA UR8, UR8, UR4, 0x18 ;  /* 0x0000000408087291 */ /* 0x004fe4000f8ec0ff */
[----:B------:R-:W-:-:S07]  /*3f80*/  ULEA UR4, UR30, UR26, 0x3 ;  /* 0x0000001a1e047291 */ /* 0x000fce000f8e18ff */
[----:B------:R2:W-:Y:S02]  /*3f90*/  @P0 STS.U8 [UR8+0x1c], R0 ;  /* 0x00001c00ff000988 */ /* 0x0005e40008000008 */
[----:B------:R-:W4:Y:S02]  /*3fa0*/  SYNCS.PHASECHK.TRANS64.TRYWAIT P0, [UR4], R2 ;  /* 0x00000002ff0075a7 */ /* 0x000f240008001104 */
[----:B--2-4-:R-:W-:Y:S05]  /*3fb0*/  @!P0 BRA `(.L_x_77) ;  /* 0x0000003400ac8947 */ /* 0x014fea0003800000 */
.L_x_150:
[----:B------:R-:W-:-:S04]  /*3fc0*/  UIADD3 UR4, UPT, UPT, UR30, 0x1, URZ ;  /* 0x000000011e047890 */ /* 0x000fc8000fffe0ff */
[----:B------:R-:W-:-:S04]  /*3fd0*/  UISETP.NE.AND UP0, UPT, UR4, 0x4, UPT ;  /* 0x000000040400788c */ /* 0x000fc8000bf05270 */
[----:B------:R-:W-:Y:S02]  /*3fe0*/  USEL UR6, URZ, 0x1, UP0 ;  /* 0x00000001ff067887 */ /* 0x000fe40008000000 */
[----:B------:R-:W-:-:S04]  /*3ff0*/  USEL UR4, UR4, URZ, UP0 ;  /* 0x000000ff04047287 */ /* 0x000fc80008000000 */
[----:B-1----:R-:W-:Y:S01]  /*4000*/  ULEA UR5, UR4, UR26, 0x3 ;  /* 0x0000001a04057291 */ /* 0x002fe2000f8e18ff */
[----:B--2---:R-:W-:-:S04]  /*4010*/  LOP3.LUT R2, R11, UR6, RZ, 0x3c, !PT ;  /* 0x000000060b027c12 */ /* 0x004fc8000f8e3cff */
[----:B------:R-:W-:-:S04]  /*4020*/  SHF.L.U32 R3, R2, 0x1f, RZ ;  /* 0x0000001f02037819 */ /* 0x000fc800000006ff */
[----:B------:R-:W1:Y:S02]  /*4030*/  SYNCS.PHASECHK.TRANS64.TRYWAIT P0, [UR5], R3 ;  /* 0x00000003ff0075a7 */ /* 0x000e640008001105 */
[----:B-1----:R-:W-:Y:S05]  /*4040*/  @!P0 BRA `(.L_x_78) ;  /* 0x0000003400a08947 */ /* 0x002fea0003800000 */
.L_x_152:
        /* <DEDUP_REMOVED lines=9> */
.L_x_154:
[----:B------:R-:W-:-:S04]  /*40e0*/  UIADD3 UR4, UPT, UPT, UR4, 0x1, URZ ;  /* 0x0000000104047890 */ /* 0x000fc8000fffe0ff */
[----:B------:R-:W-:-:S04]  /*40f0*/  UISETP.NE.AND UP0, UPT, UR4, 0x4, UPT ;  /* 0x000000040400788c */ /* 0x000fc8000bf05270 */
[----:B------:R-:W-:Y:S02]  /*4100*/  USEL UR5, URZ, 0x1, UP0 ;  /* 0x00000001ff057887 */ /* 0x000fe40008000000 */
[----:B------:R-:W-:-:S04]  /*4110*/  USEL UR4, UR4, URZ, UP0 ;  /* 0x000000ff04047287 */ /* 0x000fc80008000000 */
[----:B------:R-:W-:Y:S01]  /*4120*/  ULEA UR4, UR4, UR26, 0x3 ;  /* 0x0000001a04047291 */ /* 0x000fe2000f8e18ff */
[----:B------:R-:W-:-:S04]  /*4130*/  LOP3.LUT R2, R2, UR5, RZ, 0x3c, !PT ;  /* 0x0000000502027c12 */ /* 0x000fc8000f8e3cff */
[----:B------:R-:W-:-:S04]  /*4140*/  SHF.L.U32 R2, R2, 0x1f, RZ ;  /* 0x0000001f02027819 */ /* 0x000fc800000006ff */
[----:B------:R-:W2:Y:S02]  /*4150*/  SYNCS.PHASECHK.TRANS64.TRYWAIT P0, [UR4], R2 ;  /* 0x00000002ff0075a7 */ /* 0x000ea40008001104 */
[----:B--2---:R-:W-:Y:S05]  /*4160*/  @!P0 BRA `(.L_x_80) ;  /* 0x0000003400888947 */ /* 0x004fea0003800000 */
.L_x_156:
[----:B------:R-:W-:Y:S01]  /*4170*/  NOP ;  /* 0x0000000000007918 */ /* 0x000fe20000000000 */
[----:B-1----:R-:W1:Y:S01]  /*4180*/  LDS R0, [UR8+0x14] ;  /* 0x00001408ff007984 */ /* 0x002e620008000800 */
[----:B------:R-:W-:Y:S01]  /*4190*/  ULOP3.LUT UR4, UR42, 0xffff, URZ, 0xc0, !UPT ;  /* 0x0000ffff2a047892 */ /* 0x000fe2000f8ec0ff */
[----:B------:R-:W-:Y:S01]  /*41a0*/  UMOV UR5, 0xffff ;  /* 0x0000ffff00057882 */ /* 0x000fe20000000000 */
[----:B------:R-:W-:Y:S02]  /*41b0*/  UMOV UR6, 0x1 ;  /* 0x0000000100067882 */ /* 0x000fe40000000000 */
[----:B------:R-:W-:-:S04]  /*41c0*/  USHF.R.U32.HI UR4, URZ, 0x5, UR4 ;  /* 0x00000005ff047899 */ /* 0x000fc80008011604 */
[----:B------:R-:W-:Y:S02]  /*41d0*/  USHF.L.U32 UR5, UR5, UR4, URZ ;  /* 0x0000000405057299 */ /* 0x000fe400080006ff */
[----:B------:R-:W-:-:S04]  /*41e0*/  USHF.L.U32 UR4, UR6, UR4, URZ ;  /* 0x0000000406047299 */ /* 0x000fc800080006ff */
[----:B-1----:R-:W-:-:S04]  /*41f0*/  LOP3.LUT R0, R0, UR5, RZ, 0xc0, !PT ;  /* 0x0000000500007c12 */ /* 0x002fc8000f8ec0ff */
[----:B------:R-:W-:-:S13]  /*4200*/  ISETP.NE.AND P0, PT, R0, UR5, PT ;  /* 0x0000000500007c0c */ /* 0x000fda000bf05270 */
[----:B------:R-:W-:Y:S05]  /*4210*/  @P0 BRA `(.L_x_81) ;  /* 0x0000000000580947 */ /* 0x000fea0003800000 */
[----:B------:R-:W1:Y:S02]  /*4220*/  LDS R0, [UR8+0x18] ;  /* 0x00001808ff007984 */ /* 0x000e640008000800 */
[----:B-1----:R-:W-:-:S04]  /*4230*/  LOP3.LUT R0, R0, UR4, RZ, 0xc0, !PT ;  /* 0x0000000400007c12 */ /* 0x002fc8000f8ec0ff */
[----:B------:R-:W-:-:S13]  /*4240*/  ISETP.NE.AND P0, PT, R0, UR4, PT ;  /* 0x0000000400007c0c */ /* 0x000fda000bf05270 */
[----:B------:R-:W-:Y:S05]  /*4250*/  @P0 BRA `(.L_x_82) ;  /* 0x00000000003c0947 */ /* 0x000fea0003800000 */
[----:B------:R-:W1:Y:S01]  /*4260*/  S2R R2, SR_LANEID ;  /* 0x0000000000027919 */ /* 0x000e620000000000 */
[----:B------:R-:W-:-:S06]  /*4270*/  ULOP3.LUT UR5, URZ, UR5, URZ, 0x33, !UPT ;  /* 0x00000005ff057292 */ /* 0x000fcc000f8e33ff */
[----:B------:R-:W-:-:S04]  /*4280*/  IMAD.U32 R0, RZ, RZ, UR5 ;  /* 0x00000005ff007e24 */ /* 0x000fc8000f8e00ff */
[----:B------:R2:W4:Y:S02]  /*4290*/  REDUX UR7, R0 ;  /* 0x00000000000773c4 */ /* 0x0005240000000000 */
[----:B------:R1:W-:Y:S01]  /*42a0*/  UTCATOMSWS.AND URZ, UR5 ;  /* 0x0000000500ff79e3 */ /* 0x0003e20008000000 */
[----:B--2---:R-:W-:Y:S01]  /*42b0*/  LOP3.LUT R0, RZ, UR4, RZ, 0x33, !PT ;  /* 0x00000004ff007c12 */ /* 0x004fe2000f8e33ff */
[----:B------:R-:W-:Y:S02]  /*42c0*/  VOTEU.ANY UR4, UPT, PT ;  /* 0x0000000000047886 */ /* 0x000fe400038e0100 */
[----:B------:R-:W-:Y:S02]  /*42d0*/  UFLO.U32 UR4, UR4 ;  /* 0x00000004000472bd */ /* 0x000fe400080e0000 */
[----:B------:R-:W2:Y:S04]  /*42e0*/  REDUX UR6, R0 ;  /* 0x00000000000673c4 */ /* 0x000ea80000000000 */
[----:B-1----:R-:W-:-:S02]  /*42f0*/  ISETP.EQ.U32.AND P0, PT, R2, UR4, PT ;  /* 0x0000000402007c0c */ /* 0x002fc4000bf02070 */
[----:B----4-:R-:W-:-:S11]  /*4300*/  MOV R2, UR7 ;  /* 0x0000000700027c02 */ /* 0x010fd60008000f00 */
[----:B------:R1:W-:Y:S01]  /*4310*/  @P0 ATOMS.AND RZ, [UR8+0x14], R2 ;  /* 0x00001402ffff098c */ /* 0x0003e2000a800008 */
[----:B--2---:R-:W-:-:S05]  /*4320*/  IMAD.U32 R0, RZ, RZ, UR6 ;  /* 0x00000006ff007e24 */ /* 0x004fca000f8e00ff */
[----:B------:R1:W-:Y:S01]  /*4330*/  @P0 ATOMS.AND RZ, [UR8+0x18], R0 ;  /* 0x00001800ffff098c */ /* 0x0003e2000a800008 */
[----:B------:R-:W-:Y:S05]  /*4340*/  BRA `(.L_x_83) ;  /* 0x0000000000147947 */ /* 0x000fea0003800000 */
.L_x_82:
[----:B------:R-:W-:Y:S02]  /*4350*/  MOV R2, 0x4370 ;  /* 0x0000437000027802 */ /* 0x000fe40000000f00 */
[----:B---3-5:R-:W-:Y:S05]  /*4360*/  CALL.REL.NOINC `($__internal_0_$__cuda_sm10x_tcgen05_guardrail_trap_col_being_dealloced_not_returned_by_alloc) ;  /* 0x0000003400a47944 */ /* 0x028fea0003c00000 */
[----:B------:R-:W-:Y:S05]  /*4370*/  BRA `(.L_x_83) ;  /* 0x0000000000087947 */ /* 0x000fea0003800000 */
.L_x_81:
[----:B------:R-:W-:Y:S02]  /*4380*/  MOV R2, 0x43a0 ;  /* 0x000043a000027802 */ /* 0x000fe40000000f00 */
[----:B---3-5:R-:W-:Y:S05]  /*4390*/  CALL.REL.NOINC `($__internal_2_$__cuda_sm10x_tcgen05_guardrail_trap_unallocated_columns_being_dealloced) ;  /* 0x0000003400b07944 */ /* 0x028fea0003c00000 */
.L_x_83:
[----:B------:R-:W-:Y:S01]  /*43a0*/  NOP ;  /* 0x0000000000007918 */ /* 0x000fe20000000000 */
[----:B------:R-:W-:Y:S05]  /*43b0*/  EXIT ;  /* 0x000000000000794d */ /* 0x000fea0003800000 */
.L_x_65:
[----:B------:R-:W-:-:S09]  /*43c0*/  UISETP.NE.OR UP0, UPT, UR22, 0x3, !UP3 ;  /* 0x000000031600788c */ /* 0x000fd2000df05670 */
[----:B------:R-:W-:Y:S05]  /*43d0*/  BRA.U UP0, `(.L_x_84) ;  /* 0x0000000d00087547 */ /* 0x000fea000b800000 */
[----:B------:R-:W1:Y:S01]  /*43e0*/  LDCU UR26, c[0x0][0x370] ;  /* 0x00006e00ff1a77ac */ /* 0x000e620008000800 */
[----:B------:R-:W2:Y:S01]  /*43f0*/  LDC.64 R16, c[0x0][0x348] ;  /* 0x0000d200ff107b82 */ /* 0x000ea20000000a00 */
[----:B------:R-:W-:Y:S02]  /*4400*/  HFMA2 R13, -RZ, RZ, 0, 0 ;  /* 0x00000000ff0d7431 */ /* 0x000fe400000001ff */
[----:B------:R-:W-:Y:S01]  /*4410*/  IMAD.MOV.U32 R15, RZ, RZ, 0x1 ;  /* 0x00000001ff0f7424 */ /* 0x000fe200078e00ff */
[----:B------:R-:W1:Y:S01]  /*4420*/  LDCU.128 UR28, c[0x0][0xb10] ;  /* 0x00016200ff1c77ac */ /* 0x000e620008000c00 */
[----:B------:R-:W-:Y:S01]  /*4430*/  IMAD.MOV.U32 R14, RZ, RZ, RZ ;  /* 0x000000ffff0e7224 */ /* 0x000fe200078e00ff */
[----:B------:R-:W-:Y:S01]  /*4440*/  MOV R12, 0x1000 ;  /* 0x00001000000c7802 */ /* 0x000fe20000000f00 */
[----:B------:R-:W3:Y:S01]  /*4450*/  LDCU UR25, c[0x0][0x374] ;  /* 0x00006e80ff1977ac */ /* 0x000ee20008000800 */
[----:B------:R-:W4:Y:S01]  /*4460*/  LDC.64 R2, c[0x0][0x888] ;  /* 0x00022200ff027b82 */ /* 0x000f220000000a00 */
[----:B------:R-:W3:Y:S01]  /*4470*/  LDCU UR16, c[0x0][0xb0c] ;  /* 0x00016180ff1077ac */ /* 0x000ee20008000800 */
[----:B------:R-:W2:Y:S06]  /*4480*/  LDCU UR35, c[0x0][0xb20] ;  /* 0x00016400ff2377ac */ /* 0x000eac0008000800 */
[----:B------:R-:W4:Y:S01]  /*4490*/  LDC.64 R4, c[0x0][0x890] ;  /* 0x00022400ff047b82 */ /* 0x000f220000000a00 */
[----:B------:R-:W2:Y:S01]  /*44a0*/  LDCU UR4, c[0x0][0xb30] ;  /* 0x00016600ff0477ac */ /* 0x000ea20008000800 */
[----:B------:R-:W-:Y:S01]  /*44b0*/  UMOV UR17, 0x400 ;  /* 0x0000040000117882 */ /* 0x000fe20000000000 */
[----:B-1----:R-:W-:-:S02]  /*44c0*/  UIMAD.WIDE.U32 UR32, UR26, UR28, URZ ;  /* 0x0000001c1a2072a5 */ /* 0x002fc4000f8e00ff */
[----:B---3--:R-:W-:Y:S02]  /*44d0*/  UIMAD.WIDE.U32 UR6, UR25, UR31, URZ ;  /* 0x0000001f190672a5 */ /* 0x008fe4000f8e00ff */
[----:B------:R-:W-:Y:S02]  /*44e0*/  ULEA UR17, UR48, UR17, 0x18 ;  /* 0x0000001130117291 */ /* 0x000fe4000f8ec0ff */
[----:B------:R-:W-:Y:S02]  /*44f0*/  UPLOP3.LUT UP3, UPT, UPT, UPT, UPT, 0x40, 0x4 ;  /* 0x000000000004789c */ /* 0x000fe40003f6e870 */
[----:B------:R-:W-:Y:S01]  /*4500*/  UIADD3 UR5, UPT, UPT, UR17, 0xd0, URZ ;  /* 0x000000d011057890 */ /* 0x000fe2000fffe0ff */
[----:B------:R-:W-:Y:S01]  /*4510*/  UMOV UR32, UR33 ;  /* 0x0000002100207c82 */ /* 0x000fe20008000000 */
[----:B------:R-:W-:Y:S01]  /*4520*/  UMOV UR27, UR7 ;  /* 0x00000007001b7c82 */ /* 0x000fe20008000000 */
[----:B------:R-:W-:Y:S02]  /*4530*/  UISETP.GE.AND UP0, UPT, UR40, 0x1, UPT ;  /* 0x000000012800788c */ /* 0x000fe4000bf06270 */
[----:B------:R-:W-:Y:S01]  /*4540*/  UISETP.NE.AND UP4, UPT, UR40, 0x1, UPT ;  /* 0x000000012800788c */ /* 0x000fe2000bf85270 */
[----:B------:R-:W1:Y:S01]  /*4550*/  LDCU.64 UR14, c[0x0][0xb28] ;  /* 0x00016500ff0e77ac */ /* 0x000e620008000a00 */
[----:B------:R-:W-:-:S02]  /*4560*/  UISETP.NE.AND UP6, UPT, UR16, 0x1, UPT ;  /* 0x000000011000788c */ /* 0x000fc4000bfc5270 */
[----:B------:R-:W-:Y:S02]  /*4570*/  UISETP.NE.AND UP5, UPT, UR30, 0x1, UPT ;  /* 0x000000011e00788c */ /* 0x000fe4000bfa5270 */
[----:B------:R-:W-:Y:S02]  /*4580*/  UPRMT UR48, UR48, 0x654, UR5 ;  /* 0x0000065430307896 */ /* 0x000fe40008000005 */
[----:B------:R-:W-:Y:S02]  /*4590*/  USHF.R.U32.HI UR32, URZ, UR29, UR32 ;  /* 0x0000001dff207299 */ /* 0x000fe40008011620 */
[----:B--2---:R-:W-:Y:S02]  /*45a0*/  USHF.R.U32.HI UR27, URZ, UR35, UR27 ;  /* 0x00000023ff1b7299 */ /* 0x004fe4000801161b */
[----:B------:R-:W-:-:S11]  /*45b0*/  UISETP.NE.AND UP2, UPT, UR4, 0x1, UPT ;  /* 0x000000010400788c */ /* 0x000fd6000bf45270 */
.L_x_92:
[C---:B------:R-:W-:Y:S02]  /*45c0*/  LEA R7, R14.reuse, UR17, 0x3 ;  /* 0x000000110e077c11 */ /* 0x040fe4000f8e18ff */
[----:B------:R-:W-:Y:S02]  /*45d0*/  SHF.L.U32 R0, R13, 0x1f, RZ ;  /* 0x0000001f0d007819 */ /* 0x000fe400000006ff */
[----:B------:R-:W-:Y:S02]  /*45e0*/  LEA R8, R14, UR17, 0x4 ;  /* 0x000000110e087c11 */ /* 0x000fe4000f8e20ff */
[----:B--2---:R-:W2:Y:S02]  /*45f0*/  SYNCS.PHASECHK.TRANS64.TRYWAIT P0, [R7+URZ+0xf0], R0 ;  /* 0x0000f000070075a7 */ /* 0x004ea400080011ff */
[----:B--2---:R-:W-:Y:S05]  /*4600*/  @!P0 BRA `(.L_x_85) ;  /* 0x0000003000788947 */ /* 0x004fea0003800000 */
.L_x_157:
[----:B------:R-:W3:Y:S01]  /*4610*/  LDS.128 R8, [R8+0x180] ;  /* 0x0001800008087984 */ /* 0x000ee20000000c00 */
[----:B------:R-:W-:Y:S01]  /*4620*/  UISETP.GE.AND UP0, UPT, UR40, 0x1, UPT ;  /* 0x000000012800788c */ /* 0x000fe2000bf06270 */
[----:B------:R-:W-:Y:S01]  /*4630*/  @!PT LDS RZ, [RZ] ;  /* 0x00000000fffff984 */ /* 0x000fe20000000800 */
[----:B------:R-:W-:Y:S01]  /*4640*/  @!PT LDS RZ, [RZ] ;  /* 0x00000000fffff984 */ /* 0x000fe20000000800 */
[----:B------:R-:W-:Y:S01]  /*4650*/  @!PT LDS RZ, [RZ] ;  /* 0x00000000fffff984 */ /* 0x000fe20000000800 */
[----:B------:R-:W-:Y:S01]  /*4660*/  @!PT LDS RZ, [RZ] ;  /* 0x00000000fffff984 */ /* 0x000fe20000000800 */
[----:B------:R1:W-:Y:S06]  /*4670*/  MEMBAR.ALL.CTA ;  /* 0x0000000000007992 */ /* 0x0003ec0000008000 */
[----:B-1----:R-:W1:Y:S01]  /*4680*/  FENCE.VIEW.ASYNC.S ;  /* 0x00000000000073c6 */ /* 0x002e620000000000 */
[----:B---3--:R-:W-:Y:S11]  /*4690*/  LOP3.LUT P0, RZ, R10, 0x1, RZ, 0xc0, !PT ;  /* 0x000000010aff7812 */ /* 0x008ff6000780c0ff */
[----:B------:R-:W-:Y:S02]  /*46a0*/  @!UPT UIADD3 URZ, UPT, UPT, URZ, URZ, URZ ;  /* 0x000000fffffff290 */ /* 0x000fe4000fffe0ff */
[----:B-1----:R-:W-:Y:S01]  /*46b0*/  VOTEU.ANY UP1, P0 ;  /* 0x0000000000ff7886 */ /* 0x002fe20000020100 */
[----:B------:R-:W-:Y:S11]  /*46c0*/  PLOP3.LUT P0, PT, PT, PT, UP1, 0x80, 0x8 ;  /* 0x000000000008781c */ /* 0x000ff60003f0f018 */
[----:B------:R-:W-:Y:S02]  /*46d0*/  @!UPT UIADD3 URZ, UPT, UPT, URZ, URZ, URZ ;  /* 0x000000fffffff290 */ /* 0x000fe4000fffe0ff */
[----:B--2---:R-:W-:Y:S02]  /*46e0*/  @P0 SHF.R.U32.HI R0, RZ, 0x10, R9 ;  /* 0x00000010ff000819 */ /* 0x004fe40000011609 */
[----:B------:R-:W-:Y:S02]  /*46f0*/  @P0 MOV R6, R8 ;  /* 0x0000000800060202 */ /* 0x000fe40000000f00 */
[----:B------:R-:W-:Y:S01]  /*4700*/  @P0 R2UR UR4, R0 ;  /* 0x00000000000402ca */ /* 0x000fe200000e0000 */
[----:B------:R-:W-:Y:S01]  /*4710*/  VIADD R0, R7, 0x100 ;  /* 0x0000010007007836 */ /* 0x000fe20000000000 */
[----:B------:R-:W-:Y:S02]  /*4720*/  @P0 LOP3.LUT R8, R9, 0xffff, RZ, 0xc0, !PT ;  /* 0x0000ffff09080812 */ /* 0x000fe400078ec0ff */
[----:B------:R-:W-:Y:S02]  /*4730*/  @P0 R2UR UR6, R6 ;  /* 0x00000000060602ca */ /* 0x000fe400000e0000 */
[----:B------:R-:W-:Y:S02]  /*4740*/  PRMT R0, RZ, 0x654, R0 ;  /* 0x00000654ff007816 */ /* 0x000fe40000000000 */
[----:B------:R-:W-:Y:S02]  /*4750*/  @P0 R2UR UR5, R8 ;  /* 0x00000000080502ca */ /* 0x000fe400000e0000 */
[----:B------:R1:W-:Y:S03]  /*4760*/  SYNCS.ARRIVE.TRANS64.RED.A1T0 RZ, [R0+URZ], RZ ;  /* 0x000000ff00ff79a7 */ /* 0x0003e600081004ff */
[----:B------:R-:W-:Y:S04]  /*4770*/  @UP1 UMOV UR24, UR4 ;  /* 0x0000000400181c82 */ /* 0x000fe80008000000 */
[----:B------:R-:W-:Y:S04]  /*4780*/  @UP1 UMOV UR13, UR6 ;  /* 0x00000006000d1c82 */ /* 0x000fe80008000000 */
[----:B------:R-:W-:Y:S01]  /*4790*/  @UP1 UMOV UR7, UR5 ;  /* 0x0000000500071c82 */ /* 0x000fe20008000000 */
[----:B------:R-:W-:Y:S05]  /*47a0*/  BRA.U !UP0, `(.L_x_86) ;  /* 0x0000000108a47547 */ /* 0x000fea000b800000 */
[----:B------:R-:W-:Y:S02]  /*47b0*/  UIMAD.WIDE.U32 UR10, UR7, UR31, URZ ;  /* 0x0000001f070a72a5 */ /* 0x000fe4000f8e00ff */
[----:B------:R-:W-:Y:S02]  /*47c0*/  UIMAD.WIDE.U32 UR18, UR13, UR28, URZ ;  /* 0x0000001c0d1272a5 */ /* 0x000fe4000f8e00ff */
[----:B------:R-:W-:Y:S02]  /*47d0*/  USEL UR4, UR25, UR27, !UP5 ;  /* 0x0000001b19047287 */ /* 0x000fe4000e800000 */
[----:B------:R-:W-:Y:S02]  /*47e0*/  USEL UR8, UR26, UR32, !UP6 ;  /* 0x000000201a087287 */ /* 0x000fe4000f000000 */
[----:B------:R-:W-:Y:S02]  /*47f0*/  UIMAD.WIDE.U32 UR20, UR4, UR14, URZ ;  /* 0x0000000e041472a5 */ /* 0x000fe4000f8e00ff */
[----:B------:R-:W-:Y:S01]  /*4800*/  UIMAD.WIDE.U32 UR22, UR8, UR14, URZ ;  /* 0x0000000e081672a5 */ /* 0x000fe2000f8e00ff */
[----:B------:R-:W-:Y:S02]  /*4810*/  UMOV UR5, UR11 ;  /* 0x0000000b00057c82 */ /* 0x000fe40008000000 */
[----:B------:R-:W-:Y:S03]  /*4820*/  USHF.R.U32.HI UR6, URZ, UR35, UR5 ;  /* 0x00000023ff067299 */ /* 0x000fe60008011605 */
[----:B------:R-:W-:Y:S01]  /*4830*/  UMOV UR5, UR19 ;  /* 0x0000001300057c82 */ /* 0x000fe20008000000 */
[----:B------:R-:W-:Y:S02]  /*4840*/  USEL UR6, UR7, UR6, !UP5 ;  /* 0x0000000607067287 */ /* 0x000fe4000e800000 */
[----:B------:R-:W-:Y:S02]  /*4850*/  USHF.R.U32.HI UR9, URZ, UR29, UR5 ;  /* 0x0000001dff097299 */ /* 0x000fe40008011605 */
[----:B------:R-:W-:Y:S01]  /*4860*/  UIMAD.WIDE.U32 UR10, UR6, UR14, URZ ;  /* 0x0000000e060a72a5 */ /* 0x000fe2000f8e00ff */
[----:B------:R-:W-:Y:S02]  /*4870*/  UMOV UR5, UR21 ;  /* 0x0000001500057c82 */ /* 0x000fe40008000000 */
[----:B------:R-:W-:Y:S03]  /*4880*/  @UP4 USHF.R.U32.HI UR4, URZ, UR15, UR5 ;  /* 0x0000000fff044299 */ /* 0x000fe60008011605 */
[----:B------:R-:W-:Y:S01]  /*4890*/  UMOV UR5, UR23 ;  /* 0x0000001700057c82 */ /* 0x000fe20008000000 */
[----:B------:R-:W-:Y:S02]  /*48a0*/  UIMAD UR4, UR40, UR4, URZ ;  /* 0x00000004280472a4 */ /* 0x000fe4000f8e02ff */
[----:B------:R-:W-:Y:S02]  /*48b0*/  @UP4 USHF.R.U32.HI UR8, URZ, UR15, UR5 ;  /* 0x0000000fff084299 */ /* 0x000fe40008011605 */
[----:B------:R-:W-:Y:S02]  /*48c0*/  USEL UR5, UR13, UR9, !UP6 ;  /* 0x000000090d057287 */ /* 0x000fe4000f000000 */
[----:B------:R-:W-:Y:S02]  /*48d0*/  UIMAD UR9, UR40, UR8, URZ ;  /* 0x00000008280972a4 */ /* 0x000fe4000f8e02ff */
[----:B------:R-:W-:Y:S03]  /*48e0*/  UISETP.GE.AND UP0, UPT, UR6, UR4, UPT ;  /* 0x000000040600728c */ /* 0x000fe6000bf06270 */
[----:B------:R-:W-:Y:S01]  /*48f0*/  UMOV UR4, UR11 ;  /* 0x0000000b00047c82 */ /* 0x000fe20008000000 */
[----:B------:R-:W-:Y:S02]  /*4900*/  UISETP.GE.OR UP0, UPT, UR5, UR9, UP0 ;  /* 0x000000090500728c */ /* 0x000fe40008706670 */
[----:B------:R-:W-:Y:S02]  /*4910*/  USHF.R.U32.HI UR4, URZ, UR15, UR4 ;  /* 0x0000000fff047299 */ /* 0x000fe40008011604 */
[----:B------:R-:W-:Y:S02]  /*4920*/  UIMAD.WIDE.U32 UR10, UR5, UR14, URZ ;  /* 0x0000000e050a72a5 */ /* 0x000fe4000f8e00ff */
[----:B------:R-:W-:Y:S04]  /*4930*/  USEL UR12, UR6, UR4, !UP4 ;  /* 0x00000004060c7287 */ /* 0x000fe8000e000000 */
[----:B------:R-:W-:Y:S01]  /*4940*/  UIADD3 UR9, UPT, UPT, -UR12, URZ, URZ ;  /* 0x000000ff0c097290 */ /* 0x000fe2000fffe1ff */
[----:B------:R-:W-:Y:S02]  /*4950*/  @!UP0 UMOV UR4, UR11 ;  /* 0x0000000b00048c82 */ /* 0x000fe40008000000 */
[----:B------:R-:W-:Y:S02]  /*4960*/  @!UP0 USHF.R.U32.HI UR4, URZ, UR15, UR4 ;  /* 0x0000000fff048299 */ /* 0x000fe40008011604 */
[----:B------:R-:W-:Y:S02]  /*4970*/  UIMAD UR9, UR40, UR9, UR6 ;  /* 0x00000009280972a4 */ /* 0x000fe4000f8e0206 */
[----:B------:R-:W-:Y:S04]  /*4980*/  @!UP0 USEL UR4, UR5, UR4, !UP4 ;  /* 0x0000000405048287 */ /* 0x000fe8000e000000 */
[----:B------:R-:W-:Y:S02]  /*4990*/  @!UP0 UIMAD UR9, UR8, UR9, UR4 ;  /* 0x00000009080982a4 */ /* 0x000fe4000f8e0204 */
[----:B------:R-:W-:Y:S02]  /*49a0*/  @!UP0 UIADD3 UR10, UPT, UPT, UR12, -UR4, URZ ;  /* 0x800000040c0a8290 */ /* 0x000fe4000fffe0ff */
[----:B------:R-:W-:Y:S02]  /*49b0*/  UIADD3 UR4, UPT, UPT, -UR5, URZ, URZ ;  /* 0x000000ff05047290 */ /* 0x000fe4000fffe1ff */
[----:B------:R-:W-:Y:S02]  /*49c0*/  UIADD3 UR8, UPT, UPT, -UR6, URZ, URZ ;  /* 0x000000ff06087290 */ /* 0x000fe4000fffe1ff */
[----:B------:R-:W-:Y:S02]  /*49d0*/  @!UP0 UIMAD UR6, UR10, UR40, UR5 ;  /* 0x000000280a0682a4 */ /* 0x000fe4000f8e0205 */
[----:B------:R-:W-:Y:S02]  /*49e0*/  UIMAD UR13, UR16, UR4, UR13 ;  /* 0x00000004100d72a4 */ /* 0x000fe4000f8e020d */
[----:B------:R-:W-:Y:S01]  /*49f0*/  UIMAD UR7, UR30, UR8, UR7 ;  /* 0x000000081e0772a4 */ /* 0x000fe2000f8e0207 */
[----:B------:R-:W-:Y:S02]  /*4a00*/  @!UP0 UMOV UR5, UR9 ;  /* 0x0000000900058c82 */ /* 0x000fe40008000000 */
[----:B------:R-:W-:Y:S02]  /*4a10*/  UIMAD UR13, UR5, UR16, UR13 ;  /* 0x00000010050d72a4 */ /* 0x000fe4000f8e020d */
[----:B------:R-:W-:Y:S11]  /*4a20*/  UIMAD UR7, UR6, UR30, UR7 ;  /* 0x0000001e060772a4 */ /* 0x000ff6000f8e0207 */
[----:B------:R-:W-:Y:S01]  /*4a30*/  @!UPT UIADD3 URZ, UPT, UPT, URZ, URZ, URZ ;  /* 0x000000fffffff290 */ /* 0x000fe2000fffe0ff */
.L_x_86:
[----:B------:R-:W2:Y:S01]  /*4a40*/  @!UP2 LDCU.128 UR20, c[0x0][0xb10] ;  /* 0x00016200ff14a7ac */ /* 0x000ea20008000c00 */
[C---:B----4-:R-:W-:Y:S02]  /*4a50*/  ISETP.NE.U32.AND P1, PT, R4.reuse, RZ, PT ;  /* 0x000000ff0400720c */ /* 0x050fe40003f25070 */
[----:B------:R-:W-:Y:S02]  /*4a60*/  ISETP.NE.U32.AND P0, PT, R4, RZ, PT ;  /* 0x000000ff0400720c */ /* 0x000fe40003f05070 */
[C---:B------:R-:W-:Y:S02]  /*4a70*/  ISETP.NE.AND.EX P1, PT, R5.reuse, RZ, PT, P1 ;  /* 0x000000ff0500720c */ /* 0x040fe40003f25310 */
[----:B------:R-:W-:Y:S01]  /*4a80*/  ISETP.NE.AND.EX P0, PT, R5, RZ, PT, P0 ;  /* 0x000000ff0500720c */ /* 0x000fe20003f05300 */
[----:B------:R-:W3:Y:S01]  /*4a90*/  @!UP2 LDCU UR5, c[0x0][0xb0c] ;  /* 0x00016180ff05a7ac */ /* 0x000ee20008000800 */
[----:B------:R-:W-:Y:S01]  /*4aa0*/  SHF.L.U32 R6, R15, 0x1f, RZ ;  /* 0x0000001f0f067819 */ /* 0x000fe200000006ff */
[----:B--2---:R-:W-:Y:S07]  /*4ab0*/  UIMAD.WIDE.U32 UR8, UR13, UR20, URZ ;  /* 0x000000140d0872a5 */ /* 0x004fee000f8e00ff */
[----:B------:R-:W-:Y:S01]  /*4ac0*/  @!UP2 UMOV UR4, UR9 ;  /* 0x000000090004ac82 */ /* 0x000fe20008000000 */
[----:B---3--:R-:W-:Y:S02]  /*4ad0*/  @!UP2 UISETP.NE.AND UP0, UPT, UR5, 0x1, UPT ;  /* 0x000000010500a88c */ /* 0x008fe4000bf05270 */
[----:B------:R-:W-:Y:S02]  /*4ae0*/  @!UP2 USHF.R.U32.HI UR4, URZ, UR21, UR4 ;  /* 0x00000015ff04a299 */ /* 0x000fe40008011604 */
[----:B------:R-:W-:Y:S02]  /*4af0*/  UIMAD.WIDE.U32 UR8, UR7, UR23, URZ ;  /* 0x00000017070872a5 */ /* 0x000fe4000f8e00ff */
[----:B------:R-:W-:Y:S02]  /*4b00*/  @!UP2 USEL UR10, UR13, UR4, !UP0 ;  /* 0x000000040d0aa287 */ /* 0x000fe4000c000000 */
[----:B------:R-:W-:Y:S03]  /*4b10*/  @!UP2 UISETP.NE.AND UP0, UPT, UR22, 0x1, UPT ;  /* 0x000000011600a88c */ /* 0x000fe6000bf05270 */
[----:B------:R-:W-:Y:S02]  /*4b20*/  @!UP2 UMOV UR6, UR9 ;  /* 0x000000090006ac82 */ /* 0x000fe40008000000 */
[----:B------:R-:W2:Y:S02]  /*4b30*/  @!UP2 LDCU UR4, c[0x0][0xb20] ;  /* 0x00016400ff04a7ac */ /* 0x000ea40008000800 */
[----:B--2---:R-:W-:Y:S04]  /*4b40*/  @!UP2 USHF.R.U32.HI UR6, URZ, UR4, UR6 ;  /* 0x00000004ff06a299 */ /* 0x004fe80008011606 */
[----:B------:R-:W-:Y:S04]  /*4b50*/  @!UP2 USEL UR6, UR7, UR6, !UP0 ;  /* 0x000000060706a287 */ /* 0x000fe8000c000000 */
[----:B------:R-:W-:Y:S02]  /*4b60*/  @!UP2 UIADD3 UR4, UPT, UPT, -UR10, UR6, URZ ;  /* 0x000000060a04a290 */ /* 0x000fe4000fffe1ff */
[----:B------:R-:W-:Y:S02]  /*4b70*/  @!UP2 UIADD3 UR6, UPT, UPT, UR10, -UR6, URZ ;  /* 0x800000060a06a290 */ /* 0x000fe4000fffe0ff */
[----:B------:R-:W-:Y:S02]  /*4b80*/  @!UP2 UIMAD UR13, UR4, UR5, UR13 ;  /* 0x00000005040da2a4 */ /* 0x000fe4000f8e020d */
[----:B------:R-:W-:Y:S01]  /*4b90*/  @!UP2 UIMAD UR7, UR6, UR22, UR7 ;  /* 0x000000160607a2a4 */ /* 0x000fe2000f8e0207 */
[----:B------:R-:W-:Y:S11]  /*4ba0*/  BRA.U UP3, `(.L_x_87) ;  /* 0x0000000103107547 */ /* 0x000ff6000b800000 */
[----:B------:R-:W-:Y:S04]  /*4bb0*/  MOV R7, UR34 ;  /* 0x0000002200077c02 */ /* 0x000fe80008000f00 */
[----:B------:R-:W-:Y:S04]  /*4bc0*/  SHF.L.U32 R7, R7, 0x1f, RZ ;  /* 0x0000001f07077819 */ /* 0x000fe800000006ff */
[----:B------:R-:W2:Y:S02]  /*4bd0*/  SYNCS.PHASECHK.TRANS64.TRYWAIT P2, [UR17+0xe8], R7 ;  /* 0x0000e807ff0075a7 */ /* 0x000ea40008041111 */
[----:B--2---:R-:W-:Y:S05]  /*4be0*/  @!P2 BRA `(.L_x_88) ;  /* 0x0000002c0014a947 */ /* 0x004fea0003800000 */
.L_x_87:
[----:B------:R-:W-:Y:S05]  /*4bf0*/  @!P1 BRA `(.L_x_89) ;  /* 0x0000000000309947 */ /* 0x000fea0003800000 */
[----:B------:R-:W-:Y:S01]  /*4c00*/  ISETP.NE.U32.AND P1, PT, R2, RZ, PT ;  /* 0x000000ff0200720c */ /* 0x000fe20003f25070 */
[----:B------:R-:W2:Y:S01]  /*4c10*/  LDCU.64 UR4, c[0x0][0x358] ;  /* 0x00006b00ff0477ac */ /* 0x000ea20008000a00 */
[----:B------:R-:W-:Y:S02]  /*4c20*/  IMAD.MOV.U32 R79, RZ, RZ, 0x1 ;  /* 0x00000001ff4f7424 */ /* 0x000fe400078e00ff */
[----:B------:R-:W-:Y:S11]  /*4c30*/  ISETP.NE.AND.EX P1, PT, R3, RZ, PT, P1 ;  /* 0x000000ff0300720c */ /* 0x000ff60003f25310 */
[----:B------:R-:W-:Y:S02]  /*4c40*/  @!UPT UIADD3 URZ, UPT, UPT, URZ, URZ, URZ ;  /* 0x000000fffffff290 */ /* 0x000fe4000fffe0ff */
[----:B------:R-:W3:Y:S01]  /*4c50*/  @P1 LDC.64 R8, c[0x0][0x888] ;  /* 0x00022200ff081b82 */ /* 0x000ee20000000a00 */
[----:B-1----:R-:W-:Y:S04]  /*4c60*/  @P1 IMAD R0, R4, UR36, RZ ;  /* 0x0000002404001c24 */ /* 0x002fe8000f8e02ff */
[----:B---3--:R-:W-:Y:S04]  /*4c70*/  @P1 IMAD.WIDE R8, R0, 0x4, R8 ;  /* 0x0000000400081825 */ /* 0x008fe800078e0208 */
[----:B------:R-:W-:Y:S01]  /*4c80*/  HFMA2 R0, -RZ, RZ, 0, 5.9604644775390625e-08 ;  /* 0x00000001ff007431 */ /* 0x000fe200000001ff */
[----:B--2--5:R2:W5:Y:S04]  /*4c90*/  @P1 LDG.E R39, desc[UR4][R8.64] ;  /* 0x0000000408271981 */ /* 0x024568000c1e1900 */
[----:B------:R-:W-:Y:S01]  /*4ca0*/  @!P1 PRMT R79, R0, 0x7610, R79 ;  /* 0x00007610004f9816 */ /* 0x000fe2000000004f */
[----:B--2---:R-:W3:Y:S06]  /*4cb0*/  @!P1 LDC R39, c[0x0][0x880] ;  /* 0x00022000ff279b82 */ /* 0x004eec0000000800 */
.L_x_89:
[----:B---3-5:R-:W-:Y:S01]  /*4cc0*/  @!P0 FSETP.EQ.AND P1, PT, R39, RZ, PT ;  /* 0x000000ff2700820b */ /* 0x028fe20003f22000 */
[----:B------:R-:W-:Y:S01]  /*4cd0*/  @!UPT UIADD3 URZ, UPT, UPT, URZ, URZ, URZ ;  /* 0x000000fffffff290 */ /* 0x000fe2000fffe0ff */
[----:B------:R-:W-:Y:S11]  /*4ce0*/  @!P0 BRA `(.L_x_90) ;  /* 0x0000000000188947 */ /* 0x000ff60003800000 */
[----:B------:R-:W-:Y:S02]  /*4cf0*/  LOP3.LUT P0, RZ, R79, 0xff, RZ, 0xc0, !PT ;  /* 0x000000ff4fff7812 */ /* 0x000fe4000780c0ff */
[----:B------:R-:W-:Y:S04]  /*4d00*/  ISETP.NE.U32.AND P1, PT, R2, RZ, PT ;  /* 0x000000ff0200720c */ /* 0x000fe80003f25070 */
[----:B------:R-:W-:Y:S04]  /*4d10*/  ISETP.NE.AND.EX P1, PT, R3, RZ, PT, P1 ;  /* 0x000000ff0300720c */ /* 0x000fe80003f25310 */
[----:B------:R-:W-:Y:S03]  /*4d20*/  PLOP3.LUT P1, PT, P1, PT, PT, 0x8, 0x80 ;  /* 0x000000000080781c */ /* 0x000fe60000f2e170 */
[----:B------:R-:W-:Y:S11]  /*4d30*/  @P0 FSETP.EQ.AND P1, PT, R39, RZ, PT ;  /* 0x000000ff2700020b */ /* 0x000ff60003f22000 */
[----:B------:R-:W-:Y:S02]  /*4d40*/  @!UPT UIADD3 URZ, UPT, UPT, URZ, URZ, URZ ;  /* 0x000000fffffff290 */ /* 0x000fe4000fffe0ff */
.L_x_90:
[----:B------:R-:W2:Y:S01]  /*4d50*/  SYNCS.PHASECHK.TRANS64.TRYWAIT P0, [UR17+0xd8], R6 ;  /* 0x0000d806ff0075a7 */ /* 0x000ea20008001111 */
[----:B------:R-:W-:Y:S02]  /*4d60*/  ELECT P2, URZ, PT ;  /* 0x0000000000ff782f */ /* 0x000fe40003840000 */
[----:B------:R-:W-:Y:S01]  /*4d70*/  IADD3 R14, PT, PT, R14, 0x1, RZ ;  /* 0x000000010e0e7810 */ /* 0x000fe20007ffe0ff */
[----:B--2---:R-:W-:Y:S10]  /*4d80*/  @!P0 BRA `(.L_x_91) ;  /* 0x0000002800c48947 */ /* 0x004ff40003800000 */
.L_x_160:
[----:B------:R-:W-:Y:S01]  /*4d90*/  PLOP3.LUT P1, PT, P1, P2, PT, 0xf2, 0x2f ;  /* 0x00000000002f781c */ /* 0x000fe20000f25e72 */
[----:B------:R-:W-:Y:S01]  /*4da0*/  UMOV UR18, 0x0 ;  /* 0x0000000000127882 */ /* 0x000fe20000000000 */
[----:B------:R-:W-:Y:S01]  /*4db0*/  UMOV UR19, 0x10000000 ;  /* 0x1000000000137882 */ /* 0x000fe20000000000 */
[----:B------:R-:W-:Y:S01]  /*4dc0*/  UMOV UR12, UR36 ;  /* 0x00000024000c7c82 */ /* 0x000fe20008000000 */
[----:B------:R-:W-:Y:S01]  /*4dd0*/  LOP3.LUT R15, R15, 0x1, RZ, 0x3c, !PT ;  /* 0x000000010f0f7812 */ /* 0x000fe200078e3cff */
[----:B------:R-:W-:Y:S01]  /*4de0*/  UPLOP3.LUT UP3, UPT, UPT, UPT, UPT, 0x80, 0x8 ;  /* 0x000000000008789c */ /* 0x000fe20003f6f070 */
[----:B------:R-:W-:Y:S07]  /*4df0*/  UMOV UR36, UR24 ;  /* 0x0000001800247c82 */ /* 0x000fee0008000000 */
[----:B-1----:R-:W-:Y:S01]  /*4e00*/  @!P1 IADD3 R6, P0, PT, R16, 0x580, RZ ;  /* 0x0000058010069810 */ /* 0x002fe20007f1e0ff */
[----:B------:R-:W-:Y:S03]  /*4e10*/  VOTEU.ALL UP0, P1 ;  /* 0x0000000000ff7886 */ /* 0x000fe60000800000 */
[----:B------:R-:W-:Y:S01]  /*4e20*/  @!P1 R2UR UR5, R6 ;  /* 0x00000000060592ca */ /* 0x000fe200000e0000 */
[----:B------:R-:W-:Y:S01]  /*4e30*/  @!P1 IMAD.X R0, RZ, RZ, R17, P0 ;  /* 0x000000ffff009224 */ /* 0x000fe200000e0611 */
[----:B------:R-:W-:Y:S01]  /*4e40*/  @!UP0 USHF.L.U32 UR10, UR45, 0x6, URZ ;  /* 0x000000062d0a8899 */ /* 0x000fe200080006ff */
[----:B------:R-:W-:Y:S01]  /*4e50*/  ISETP.NE.AND P0, PT, R14, 0x2, PT ;  /* 0x000000020e00780c */ /* 0x000fe20003f05270 */
[----:B------:R-:W-:Y:S02]  /*4e60*/  @!UP0 USHF.L.U32 UR11, UR46, 0x6, URZ ;  /* 0x000000062e0b8899 */ /* 0x000fe400080006ff */
[----:B------:R-:W-:Y:S01]  /*4e70*/  @!P1 R2UR UR4, R0 ;  /* 0x00000000000492ca */ /* 0x000fe200000e0000 */
[----:B------:R-:W-:Y:S01]  /*4e80*/  @!UP0 UIADD3 UR8, UPT, UPT, UR17, 0x200, URZ ;  /* 0x0000020011088890 */ /* 0x000fe2000fffe0ff */
[----:B------:R-:W-:Y:S01]  /*4e90*/  SEL R0, RZ, 0x1, P0 ;  /* 0x00000001ff007807 */ /* 0x000fe20000000000 */
[----:B------:R-:W-:Y:S01]  /*4ea0*/  @!UP0 UIADD3 UR9, UPT, UPT, UR17, 0xd0, URZ ;  /* 0x000000d011098890 */ /* 0x000fe2000fffe0ff */
[----:B------:R-:W-:Y:S01]  /*4eb0*/  SEL R14, R14, RZ, P0 ;  /* 0x000000ff0e0e7207 */ /* 0x000fe20000000000 */
[----:B------:R-:W-:Y:S01]  /*4ec0*/  VOTEU.ALL UP0, P1 ;  /* 0x0000000000ff7886 */ /* 0x000fe20000800000 */
[----:B------:R-:W-:Y:S01]  /*4ed0*/  LOP3.LUT R13, R13, R0, RZ, 0x3c, !PT ;  /* 0x000000000d0d7212 */ /* 0x000fe200078e3cff */
[----:B------:R-:W-:Y:S01]  /*4ee0*/  IMAD.U32 R6, RZ, RZ, UR5 ;  /* 0x00000005ff067e24 */ /* 0x000fe2000f8e00ff */
[----:B------:R-:W-:Y:S02]  /*4ef0*/  UIADD3 UR45, UPT, UPT, UR7, UR57, URZ ;  /* 0x00000039072d7290 */ /* 0x000fe4000fffe0ff */
[----:B------:R-:W-:Y:S03]  /*4f00*/  UIADD3 UR46, UPT, UPT, UR13, UR60, URZ ;  /* 0x0000003c0d2e7290 */ /* 0x000fe6000fffe0ff */
[----:B------:R-:W-:Y:S01]  /*4f10*/  IMAD.U32 R7, RZ, RZ, UR4 ;  /* 0x00000004ff077e24 */ /* 0x000fe2000f8e00ff */
[----:B------:R-:W-:Y:S04]  /*4f20*/  @!P1 R2UR UR4, R6 ;  /* 0x00000000060492ca */ /* 0x000fe800000e0000 */
[----:B------:R-:W-:Y:S11]  /*4f30*/  @!P1 R2UR UR5, R7 ;  /* 0x00000000070592ca */ /* 0x000ff600000e0000 */
[----:B------:R-:W-:Y:S02]  /*4f40*/  @!UPT UIADD3 URZ, UPT, UPT, URZ, URZ, URZ ;  /* 0x000000fffffff290 */ /* 0x000fe4000fffe0ff */
[----:B------:R2:W-:Y:S01]  /*4f50*/  @!UP0 UTMALDG.3D [UR8], [UR4], desc[UR18] ;  /* 0x00001208040085b4 */ /* 0x0005e20008011000 */
[----:B------:R2:W-:Y:S01]  /*4f60*/  @!P1 SYNCS.ARRIVE.TRANS64.RED.A0TR RZ, [UR17+0xd0], R12 ;  /* 0x0000d00cffff99a7 */ /* 0x0005e20008300411 */
[----:B------:R-:W-:Y:S01]  /*4f70*/  SYNCS.ARRIVE.TRANS64.RED.A1T0 RZ, [UR48], RZ ;  /* 0x000000ffffff79a7 */ /* 0x000fe20008100430 */
[----:B------:R-:W-:Y:S05]  /*4f80*/  BRA.U UP1, `(.L_x_92) ;  /* 0xfffffff5018c7547 */ /* 0x000fea000b83ffff */
[----:B------:R-:W-:Y:S07]  /*4f90*/  MOV R0, UR17 ;  /* 0x0000001100007c02 */ /* 0x000fee0008000f00 */
.L_x_93:
[----:B-1----:R-:W-:-:S04]  /*4fa0*/  SHF.L.U32 R2, R15, 0x1f, RZ ;  /* 0x0000001f0f027819 */ /* 0x002fc800000006ff */
[----:B------:R1:W3:Y:S03]  /*4fb0*/  SYNCS.PHASECHK.TRANS64.TRYWAIT P0, [R0+URZ+0xd8], R2 ;  /* 0x0000d802000075a7 */ /* 0x0002e600080011ff */
[----:B---3--:R-:W-:Y:S05]  /*4fc0*/  @!P0 NANOSLEEP.SYNCS 0x989680 ;  /* 0x009896800000895d */ /* 0x008fea0003900000 */
[----:B------:R-:W3:Y:S02]  /*4fd0*/  @!P0 SYNCS.PHASECHK.TRANS64 P0, [R0+URZ+0xd8], R2 ;  /* 0x0000d802000085a7 */ /* 0x000ee400080010ff */
[----:B--23--:R-:W-:Y:S05]  /*4fe0*/  @P0 EXIT ;  /* 0x000000000000094d */ /* 0x00cfea0003800000 */
[----:B------:R-:W-:Y:S05]  /*4ff0*/  BRA `(.L_x_93) ;  /* 0xfffffffc00e87947 */ /* 0x000fea000383ffff */
.L_x_84:
[----:B------:R-:W-:-:S06]  /*5000*/  UISETP.GE.AND UP0, UPT, UR22, 0x4, UPT ;  /* 0x000000041600788c */ /* 0x000fcc000bf06270 */
[----:B------:R-:W-:-:S13]  /*5010*/  PLOP3.LUT P0, PT, PT, PT, UP0, 0x80, 0x8 ;  /* 0x000000000008781c */ /* 0x000fda0003f0f008 */
[----:B------:R-:W-:Y:S05]  /*5020*/  @!P0 EXIT ;  /* 0x000000000000894d */ /* 0x000fea0003800000 */
[----:B------:R-:W-:Y:S01]  /*5030*/  BAR.SYNC.DEFER_BLOCKING 0x6, 0xa0 ;  /* 0x0182800000007b1d */ /* 0x000fe20000010000 */
[C---:B------:R-:W-:Y:S02]  /*5040*/  IMAD.SHL.U32 R7, R76.reuse, 0x40, RZ ;  /* 0x000000404c077824 */ /* 0x040fe400078e00ff */
[----:B------:R-:W-:Y:S02]  /*5050*/  HFMA2 R81, -RZ, RZ, 0, 0 ;  /* 0x00000000ff517431 */ /* 0x000fe400000001ff */
[C---:B------:R-:W-:Y:S01]  /*5060*/  IMAD.SHL.U32 R4, R76.reuse, 0x20, RZ ;  /* 0x000000204c047824 */ /* 0x040fe200078e00ff */
[----:B------:R-:W-:Y:S01]  /*5070*/  CS2R R82, SRZ ;  /* 0x0000000000527805 */ /* 0x000fe2000001ff00 */
[----:B------:R-:W-:Y:S01]  /*5080*/  IMAD.SHL.U32 R6, R76, 0x2, RZ ;  /* 0x000000024c067824 */ /* 0x000fe200078e00ff */
[----:B------:R-:W-:Y:S01]  /*5090*/  UMOV UR44, 0x400 ;  /* 0x00000400002c7882 */ /* 0x000fe20000000000 */
[----:B------:R-:W-:Y:S01]  /*50a0*/  LOP3.LUT R5, R7, 0x180, RZ, 0xc0, !PT ;  /* 0x0000018007057812 */ /* 0x000fe200078ec0ff */
[----:B------:R-:W-:Y:S01]  /*50b0*/  ULEA UR44, UR48, UR44, 0x18 ;  /* 0x0000002c302c7291 */ /* 0x000fe2000f8ec0ff */
[----:B------:R-:W-:Y:S01]  /*50c0*/  LOP3.LUT R4, R4, 0xc00, RZ, 0xc0, !PT ;  /* 0x00000c0004047812 */ /* 0x000fe200078ec0ff */
[----:B------:R-:W1:Y:S01]  /*50d0*/  LDC.64 R72, c[0x0][0x888] ;  /* 0x00022200ff487b82 */ /* 0x000e620000000a00 */
[----:B------:R-:W-:Y:S01]  /*50e0*/  LOP3.LUT R6, R5, 0x20, R6, 0xf8, !PT ;  /* 0x0000002005067812 */ /* 0x000fe200078ef806 */
[----:B------:R-:W-:Y:S01]  /*50f0*/  IMAD.SHL.U32 R5, R76, 0x8, RZ ;  /* 0x000000084c057824 */ /* 0x000fe200078e00ff */
[----:B------:R-:W-:Y:S01]  /*5100*/  LOP3.LUT R4, R4, 0x40, R7, 0xf8, !PT ;  /* 0x0000004004047812 */ /* 0x000fe200078ef807 */
[----:B------:R-:W-:Y:S01]  /*5110*/  IMAD.U32 R37, R76, 0x10000, RZ ;  /* 0x000100004c257824 */ /* 0x000fe200078e00ff */
[----:B------:R-:W-:Y:S01]  /*5120*/  UIADD3 UR4, UPT, UPT, UR44, 0x1200, URZ ;  /* 0x000012002c047890 */ /* 0x000fe2000fffe0ff */
[----:B------:R-:W-:Y:S01]  /*5130*/  IMAD.MOV.U32 R36, RZ, RZ, RZ ;  /* 0x000000ffff247224 */ /* 0x000fe200078e00ff */
[----:B------:R-:W-:Y:S01]  /*5140*/  LOP3.LUT R5, R6, 0x30, R5, 0x78, !PT ;  /* 0x0000003006057812 */ /* 0x000fe200078e7805 */
[----:B------:R-:W2:Y:S01]  /*5150*/  LDC.64 R74, c[0x0][0x890] ;  /* 0x00022400ff4a7b82 */ /* 0x000ea20000000a00 */
[----:B------:R-:W-:Y:S01]  /*5160*/  LOP3.LUT R4, R4, 0x200, R7, 0xf8, !PT ;  /* 0x0000020004047812 */ /* 0x000fe200078ef807 */
[----:B------:R-:W-:Y:S01]  /*5170*/  IMAD.MOV.U32 R84, RZ, RZ, RZ ;  /* 0x000000ffff547224 */ /* 0x000fe200078e00ff */
[----:B------:R-:W-:Y:S01]  /*5180*/  LOP3.LUT R37, R37, 0x600000, RZ, 0xc0, !PT ;  /* 0x0060000025257812 */ /* 0x000fe200078ec0ff */
[----:B------:R-:W-:Y:S01]  /*5190*/  IMAD.U32 R85, RZ, RZ, UR4 ;  /* 0x00000004ff557e24 */ /* 0x000fe2000f8e00ff */
[----:B------:R-:W-:Y:S01]  /*51a0*/  LOP3.LUT R78, R4, R5, RZ, 0xfc, !PT ;  /* 0x00000005044e7212 */ /* 0x000fe200078efcff */
[----:B------:R-:W3:Y:S01]  /*51b0*/  LDS R0, [UR44+0x1a0] ;  /* 0x0001a02cff007984 */ /* 0x000ee20008000800 */
[----:B------:R-:W-:Y:S01]  /*51c0*/  IMAD.SHL.U32 R4, R76, 0x10, RZ ;  /* 0x000000104c047824 */ /* 0x000fe200078e00ff */
[----:B------:R-:W4:Y:S01]  /*51d0*/  LDC.64 R70, c[0x0][0x8b0] ;  /* 0x00022c00ff467b82 */ /* 0x000f220000000a00 */
[----:B------:R-:W-:Y:S01]  /*51e0*/  IADD3 R77, PT, PT, R78, UR44, RZ ;  /* 0x0000002c4e4d7c10 */ /* 0x000fe2000fffe0ff */
[----:B------:R-:W1:Y:S02]  /*51f0*/  LDCU UR50, c[0x0][0x370] ;  /* 0x00006e00ff3277ac */ /* 0x000e640008000800 */
[----:B------:R-:W-:Y:S01]  /*5200*/  LOP3.LUT R4, R4, 0x20, RZ, 0xc0, !PT ;  /* 0x0000002004047812 */ /* 0x000fe200078ec0ff */
[----:B------:R-:W1:Y:S03]  /*5210*/  LDCU.64 UR62, c[0x0][0x348] ;  /* 0x00006900ff3e77ac */ /* 0x000e660008000a00 */
[----:B------:R-:W1:Y:S01]  /*5220*/  LDC.64 R68, c[0x0][0x8a8] ;  /* 0x00022a00ff447b82 */ /* 0x000e620000000a00 */
[----:B------:R-:W-:Y:S01]  /*5230*/  IADD3 R77, PT, PT, -R4, 0x200, R77 ;  /* 0x00000200044d7810 */ /* 0x000fe20007ffe14d */
[----:B------:R-:W1:Y:S01]  /*5240*/  LDCU UR41, c[0x0][0xb0c] ;  /* 0x00016180ff2977ac */ /* 0x000e620008000800 */
[----:B------:R-:W1:Y:S01]  /*5250*/  LDCU UR39, c[0x0][0xb30] ;  /* 0x00016600ff2777ac */ /* 0x000e620008000800 */
[----:B------:R-:W1:Y:S01]  /*5260*/  LDCU.64 UR58, c[0x0][0x888] ;  /* 0x00011100ff3a77ac */ /* 0x000e620008000a00 */
[----:B------:R-:W1:Y:S01]  /*5270*/  LDCU.64 UR42, c[0x0][0xb28] ;  /* 0x00016500ff2a77ac */ /* 0x000e620008000a00 */
[----:B------:R-:W1:Y:S01]  /*5280*/  LDCU.128 UR52, c[0x0][0xb10] ;  /* 0x00016200ff3477ac */ /* 0x000e620008000c00 */
[----:B------:R-:W1:Y:S01]  /*5290*/  LDCU UR49, c[0x0][0x374] ;  /* 0x00006e80ff3177ac */ /* 0x000e620008000800 */
[----:B------:R-:W-:Y:S01]  /*52a0*/  UIADD3 UR56, UPT, UPT, UR44, 0x200, URZ ;  /* 0x000002002c387890 */ /* 0x000fe2000fffe0ff */
[----:B---3--:R-:W-:-:S11]  /*52b0*/  IMAD.IADD R37, R0, 0x1, R37 ;  /* 0x0000000100257824 */ /* 0x008fd600078e0225 */
.L_x_111:
[----:B------:R-:W-:Y:S02]  /*52c0*/  LEA R3, R81, UR44, 0x3 ;  /* 0x0000002c51037c11 */ /* 0x000fe4000f8e18ff */
[----:B------:R-:W-:Y:S02]  /*52d0*/  SHF.L.U32 R0, R83, 0x1f, RZ ;  /* 0x0000001f53007819 */ /* 0x000fe400000006ff */
[----:B-1----:R-:W-:Y:S02]  /*52e0*/  LEA R4, R81, UR44, 0x4 ;  /* 0x0000002c51047c11 */ /* 0x002fe4000f8e20ff */
[----:B------:R-:W3:Y:S02]  /*52f0*/  SYNCS.PHASECHK.TRANS64.TRYWAIT P0, [R3+URZ+0xf0], R0 ;  /* 0x0000f000030075a7 */ /* 0x000ee400080011ff */
[----:B--23--:R-:W-:Y:S05]  /*5300*/  @!P0 BRA `(.L_x_94) ;  /* 0x00000024007c8947 */ /* 0x00cfea0003800000 */
.L_x_161:
[----:B------:R-:W1:Y:S01]  /*5310*/  LDS.128 R4, [R4+0x180] ;  /* 0x0001800004047984 */ /* 0x000e620000000c00 */
[----:B------:R-:W-:Y:S01]  /*5320*/  UISETP.GE.AND UP0, UPT, UR40, 0x1, UPT ;  /* 0x000000012800788c */ /* 0x000fe2000bf06270 */
[----:B------:R-:W-:Y:S01]  /*5330*/  @!PT LDS RZ, [RZ] ;  /* 0x00000000fffff984 */ /* 0x000fe20000000800 */
[----:B------:R-:W-:Y:S01]  /*5340*/  @!PT LDS RZ, [RZ] ;  /* 0x00000000fffff984 */ /* 0x000fe20000000800 */
[----:B------:R-:W-:Y:S01]  /*5350*/  @!PT LDS RZ, [RZ] ;  /* 0x00000000fffff984 */ /* 0x000fe20000000800 */
[----:B------:R-:W-:Y:S01]  /*5360*/  @!PT LDS RZ, [RZ] ;  /* 0x00000000fffff984 */ /* 0x000fe20000000800 */
[----:B------:R2:W-:Y:S06]  /*5370*/  MEMBAR.ALL.CTA ;  /* 0x0000000000007992 */ /* 0x0005ec0000008000 */
[----:B--2---:R-:W2:Y:S01]  /*5380*/  FENCE.VIEW.ASYNC.S ;  /* 0x00000000000073c6 */ /* 0x004ea20000000000 */
[----:B-1----:R-:W-:Y:S11]  /*5390*/  LOP3.LUT P0, RZ, R6, 0x1, RZ, 0xc0, !PT ;  /* 0x0000000106ff7812 */ /* 0x002ff6000780c0ff */
[----:B------:R-:W-:Y:S02]  /*53a0*/  @!UPT UIADD3 URZ, UPT, UPT, URZ, URZ, URZ ;  /* 0x000000fffffff290 */ /* 0x000fe4000fffe0ff */
[----:B--2---:R-:W-:Y:S01]  /*53b0*/  VOTEU.ANY UP1, P0 ;  /* 0x0000000000ff7886 */ /* 0x004fe20000020100 */
[----:B------:R-:W-:Y:S01]  /*53c0*/  PLOP3.LUT P0, PT, PT, PT, UP1, 0x80, 0x8 ;  /* 0x000000000008781c */ /* 0x000fe20003f0f018 */
[----:B------:R-:W-:Y:S11]  /*53d0*/  UP2UR UR47, UPR, URZ, 0x2 ;  /* 0x00000002ff2f7883 */ /* 0x000ff60008000000 */
[----:B------:R-:W-:Y:S01]  /*53e0*/  @!UPT UIADD3 URZ, UPT, UPT, URZ, URZ, URZ ;  /* 0x000000fffffff290 */ /* 0x000fe2000fffe0ff */
[----:B---3--:R-:W-:Y:S02]  /*53f0*/  @P0 SHF.R.U32.HI R0, RZ, 0x10, R5 ;  /* 0x00000010ff000819 */ /* 0x008fe40000011605 */
        /* <DEDUP_REMOVED lines=12> */
[----:B------:R-:W2:Y:S01]  /*54c0*/  LDCU UR12, c[0x0][0xb20] ;  /* 0x00016400ff0c77ac */ /* 0x000ea20008000800 */
[----:B------:R-:W-:Y:S02]  /*54d0*/  UIMAD.WIDE.U32 UR4, UR49, UR55, URZ ;  /* 0x00000037310472a5 */ /* 0x000fe4000f8e00ff */
[----:B------:R-:W-:Y:S02]  /*54e0*/  UIMAD.WIDE.U32 UR6, UR50, UR52, URZ ;  /* 0x00000034320672a5 */ /* 0x000fe4000f8e00ff */
[----:B------:R-:W-:Y:S02]  /*54f0*/  UISETP.NE.AND UP0, UPT, UR54, 0x1, UPT ;  /* 0x000000013600788c */ /* 0x000fe4000bf05270 */
[----:B------:R-:W-:Y:S02]  /*5500*/  UIMAD.WIDE.U32 UR8, UR37, UR55, URZ ;  /* 0x00000037250872a5 */ /* 0x000fe4000f8e00ff */
[----:B------:R-:W-:Y:S02]  /*5510*/  UIMAD.WIDE.U32 UR10, UR38, UR52, URZ ;  /* 0x00000034260a72a5 */ /* 0x000fe4000f8e00ff */
[----:B------:R-:W-:Y:S02]  /*5520*/  UISETP.NE.AND UP1, UPT, UR41, 0x1, UPT ;  /* 0x000000012900788c */ /* 0x000fe4000bf25270 */
[----:B------:R-:W-:Y:S01]  /*5530*/  UISETP.NE.AND UP2, UPT, UR40, 0x1, UPT ;  /* 0x000000012800788c */ /* 0x000fe2000bf45270 */
[----:B------:R-:W-:Y:S02]  /*5540*/  UMOV UR4, UR5 ;  /* 0x0000000500047c82 */ /* 0x000fe40008000000 */
[----:B--2---:R-:W-:Y:S03]  /*5550*/  USHF.R.U32.HI UR5, URZ, UR12, UR4 ;  /* 0x0000000cff057299 */ /* 0x004fe60008011604 */
[----:B------:R-:W-:Y:S02]  /*5560*/  UMOV UR4, UR7 ;  /* 0x0000000700047c82 */ /* 0x000fe40008000000 */
[----:B------:R-:W-:Y:S02]  /*5570*/  USHF.R.U32.HI UR7, URZ, UR53, UR4 ;  /* 0x00000035ff077299 */ /* 0x000fe40008011604 */
[----:B------:R-:W-:Y:S02]  /*5580*/  USEL UR4, UR49, UR5, !UP0 ;  /* 0x0000000531047287 */ /* 0x000fe4000c000000 */
[----:B------:R-:W-:Y:S01]  /*5590*/  USEL UR7, UR50, UR7, !UP1 ;  /* 0x0000000732077287 */ /* 0x000fe2000c800000 */
[----:B------:R-:W-:Y:S01]  /*55a0*/  UMOV UR5, UR9 ;  /* 0x0000000900057c82 */ /* 0x000fe20008000000 */
[----:B------:R-:W-:Y:S02]  /*55b0*/  UIMAD.WIDE.U32 UR8, UR4, UR42, URZ ;  /* 0x0000002a040872a5 */ /* 0x000fe4000f8e00ff */
[----:B------:R-:W-:Y:S03]  /*55c0*/  USHF.R.U32.HI UR6, URZ, UR12, UR5 ;  /* 0x0000000cff067299 */ /* 0x000fe60008011605 */
[----:B------:R-:W-:Y:S01]  /*55d0*/  UMOV UR5, UR11 ;  /* 0x0000000b00057c82 */ /* 0x000fe20008000000 */
[----:B------:R-:W-:Y:S02]  /*55e0*/  UIMAD.WIDE.U32 UR10, UR7, UR42, URZ ;  /* 0x0000002a070a72a5 */ /* 0x000fe4000f8e00ff */
[----:B------:R-:W-:Y:S02]  /*55f0*/  USHF.R.U32.HI UR12, URZ, UR53, UR5 ;  /* 0x00000035ff0c7299 */ /* 0x000fe40008011605 */
[----:B------:R-:W-:Y:S01]  /*5600*/  USEL UR6, UR37, UR6, !UP0 ;  /* 0x0000000625067287 */ /* 0x000fe2000c000000 */
[----:B------:R-:W-:Y:S02]  /*5610*/  UMOV UR5, UR9 ;  /* 0x0000000900057c82 */ /* 0x000fe40008000000 */
[----:B------:R-:W-:Y:S01]  /*5620*/  UMOV UR10, UR11 ;  /* 0x0000000b000a7c82 */ /* 0x000fe20008000000 */
[----:B------:R-:W-:Y:S02]  /*5630*/  @UP2 USHF.R.U32.HI UR4, URZ, UR43, UR5 ;  /* 0x0000002bff042299 */ /* 0x000fe40008011605 */
[----:B------:R-:W-:Y:S02]  /*5640*/  @UP2 USHF.R.U32.HI UR7, URZ, UR43, UR10 ;  /* 0x0000002bff072299 */ /* 0x000fe4000801160a */
[----:B------:R-:W-:Y:S02]  /*5650*/  UIMAD UR4, UR40, UR4, URZ ;  /* 0x00000004280472a4 */ /* 0x000fe4000f8e02ff */
[----:B------:R-:W-:Y:S02]  /*5660*/  UIMAD.WIDE.U32 UR10, UR6, UR42, URZ ;  /* 0x0000002a060a72a5 */ /* 0x000fe4000f8e00ff */
[----:B------:R-:W-:Y:S02]  /*5670*/  USEL UR5, UR38, UR12, !UP1 ;  /* 0x0000000c26057287 */ /* 0x000fe4000c800000 */
[----:B------:R-:W-:Y:S02]  /*5680*/  UIMAD UR8, UR40, UR7, URZ ;  /* 0x00000007280872a4 */ /* 0x000fe4000f8e02ff */
[----:B------:R-:W-:Y:S03]  /*5690*/  UISETP.GE.AND UP0, UPT, UR6, UR4, UPT ;  /* 0x000000040600728c */ /* 0x000fe6000bf06270 */
[----:B------:R-:W-:Y:S01]  /*56a0*/  UMOV UR4, UR11 ;  /* 0x0000000b00047c82 */ /* 0x000fe20008000000 */
[----:B------:R-:W-:Y:S02]  /*56b0*/  UISETP.GE.OR UP0, UPT, UR5, UR8, UP0 ;  /* 0x000000080500728c */ /* 0x000fe40008706670 */
[----:B------:R-:W-:Y:S02]  /*56c0*/  USHF.R.U32.HI UR4, URZ, UR43, UR4 ;  /* 0x0000002bff047299 */ /* 0x000fe40008011604 */
[----:B------:R-:W-:Y:S02]  /*56d0*/  UIMAD.WIDE.U32 UR8, UR5, UR42, URZ ;  /* 0x0000002a050872a5 */ /* 0x000fe4000f8e00ff */
[----:B------:R-:W-:Y:S02]  /*56e0*/  USEL UR11, UR6, UR4, !UP2 ;  /* 0x00000004060b7287 */ /* 0x000fe4000d000000 */
[----:B------:R-:W-:Y:S02]  /*56f0*/  UIADD3 UR8, UPT, UPT, -UR5, URZ, URZ ;  /* 0x000000ff05087290 */ /* 0x000fe4000fffe1ff */
[----:B------:R-:W-:Y:S01]  /*5700*/  UIADD3 UR10, UPT, UPT, -UR11, URZ, URZ ;  /* 0x000000ff0b0a7290 */ /* 0x000fe2000fffe1ff */
[----:B------:R-:W-:Y:S01]  /*5710*/  @!UP0 UMOV UR4, UR9 ;  /* 0x0000000900048c82 */ /* 0x000fe20008000000 */
[----:B------:R-:W-:Y:S02]  /*5720*/  UIADD3 UR9, UPT, UPT, -UR6, URZ, URZ ;  /* 0x000000ff06097290 */ /* 0x000fe4000fffe1ff */
[----:B------:R-:W-:Y:S02]  /*5730*/  @!UP0 USHF.R.U32.HI UR4, URZ, UR43, UR4 ;  /* 0x0000002bff048299 */ /* 0x000fe40008011604 */
[----:B------:R-:W-:Y:S02]  /*5740*/  UIMAD UR10, UR40, UR10, UR6 ;  /* 0x0000000a280a72a4 */ /* 0x000fe4000f8e0206 */
[----:B------:R-:W-:Y:S04]  /*5750*/  @!UP0 USEL UR4, UR5, UR4, !UP2 ;  /* 0x0000000405048287 */ /* 0x000fe8000d000000 */
[----:B------:R-:W-:Y:S02]  /*5760*/  @!UP0 UIMAD UR10, UR7, UR10, UR4 ;  /* 0x0000000a070a82a4 */ /* 0x000fe4000f8e0204 */
[----:B------:R-:W-:Y:S02]  /*5770*/  @!UP0 UIADD3 UR11, UPT, UPT, UR11, -UR4, URZ ;  /* 0x800000040b0b8290 */ /* 0x000fe4000fffe0ff */
[----:B------:R-:W-:Y:S02]  /*5780*/  UIMAD UR7, UR41, UR8, UR38 ;  /* 0x00000008290772a4 */ /* 0x000fe4000f8e0226 */
[----:B------:R-:W-:Y:S02]  /*5790*/  @!UP0 UIMAD UR6, UR11, UR40, UR5 ;  /* 0x000000280b0682a4 */ /* 0x000fe4000f8e0205 */
[----:B------:R-:W-:Y:S01]  /*57a0*/  UIMAD UR4, UR54, UR9, UR37 ;  /* 0x00000009360472a4 */ /* 0x000fe2000f8e0225 */
[----:B------:R-:W-:Y:S02]  /*57b0*/  @!UP0 UMOV UR5, UR10 ;  /* 0x0000000a00058c82 */ /* 0x000fe40008000000 */
[----:B------:R-:W-:Y:S02]  /*57c0*/  UIMAD UR38, UR5, UR41, UR7 ;  /* 0x00000029052672a4 */ /* 0x000fe4000f8e0207 */
[----:B------:R-:W-:Y:S11]  /*57d0*/  UIMAD UR37, UR6, UR54, UR4 ;  /* 0x00000036062572a4 */ /* 0x000ff6000f8e0204 */
[----:B------:R-:W-:Y:S01]  /*57e0*/  @!UPT UIADD3 URZ, UPT, UPT, URZ, URZ, URZ ;  /* 0x000000fffffff290 */ /* 0x000fe2000fffe0ff */
.L_x_95:
[----:B------:R-:W-:Y:S01]  /*57f0*/  UISETP.NE.AND UP0, UPT, UR39, 0x1, UPT ;  /* 0x000000012700788c */ /* 0x000fe2000bf05270 */
[----:B------:R-:W-:Y:S10]  /*5800*/  IADD3 R81, PT, PT, R81, 0x1, RZ ;  /* 0x0000000151517810 */ /* 0x000ff40007ffe0ff */
[----:B------:R-:W2:Y:S01]  /*5810*/  @!UP0 LDCU.128 UR12, c[0x0][0xb10] ;  /* 0x00016200ff0c87ac */ /* 0x000ea20008000c00 */
[----:B------:R-:W3:Y:S01]  /*5820*/  @!UP0 LDCU UR5, c[0x0][0xb0c] ;  /* 0x00016180ff0587ac */ /* 0x000ee20008000800 */
[----:B------:R-:W4:Y:S01]  /*5830*/  @!UP0 LDCU UR10, c[0x0][0xb20] ;  /* 0x00016400ff0a87ac */ /* 0x000f220008000800 */
[----:B--2---:R-:W-:Y:S02]  /*5840*/  UIMAD.WIDE.U32 UR8, UR38, UR12, URZ ;  /* 0x0000000c260872a5 */ /* 0x004fe4000f8e00ff */
[----:B------:R-:W-:Y:S02]  /*5850*/  UIMAD.WIDE.U32 UR6, UR37, UR15, URZ ;  /* 0x0000000f250672a5 */ /* 0x000fe4000f8e00ff */
[----:B------:R-:W-:Y:S03]  /*5860*/  @!UP0 UISETP.NE.AND UP1, UPT, UR14, 0x1, UPT ;  /* 0x000000010e00888c */ /* 0x000fe6000bf25270 */
[----:B------:R-:W-:Y:S01]  /*5870*/  @!UP0 UMOV UR4, UR9 ;  /* 0x0000000900048c82 */ /* 0x000fe20008000000 */
[----:B---3--:R-:W-:Y:S02]  /*5880*/  @!UP0 UISETP.NE.AND UP2, UPT, UR5, 0x1, UPT ;  /* 0x000000010500888c */ /* 0x008fe4000bf45270 */
[----:B------:R-:W-:Y:S01]  /*5890*/  @!UP0 USHF.R.U32.HI UR4, URZ, UR13, UR4 ;  /* 0x0000000dff048299 */ /* 0x000fe20008011604 */
[----:B------:R-:W-:Y:S02]  /*58a0*/  @!UP0 UMOV UR6, UR7 ;  /* 0x0000000700068c82 */ /* 0x000fe40008000000 */
[----:B----4-:R-:W-:Y:S02]  /*58b0*/  @!UP0 USHF.R.U32.HI UR6, URZ, UR10, UR6 ;  /* 0x0000000aff068299 */ /* 0x010fe40008011606 */
[----:B------:R-:W-:Y:S02]  /*58c0*/  @!UP0 USEL UR7, UR38, UR4, !UP2 ;  /* 0x0000000426078287 */ /* 0x000fe4000d000000 */
[----:B------:R-:W-:Y:S04]  /*58d0*/  @!UP0 USEL UR6, UR37, UR6, !UP1 ;  /* 0x0000000625068287 */ /* 0x000fe8000c800000 */
[----:B------:R-:W-:Y:S02]  /*58e0*/  @!UP0 UIADD3 UR4, UPT, UPT, -UR7, UR6, URZ ;  /* 0x0000000607048290 */ /* 0x000fe4000fffe1ff */
[----:B------:R-:W-:Y:S02]  /*58f0*/  @!UP0 UIADD3 UR6, UPT, UPT, UR7, -UR6, URZ ;  /* 0x8000000607068290 */ /* 0x000fe4000fffe0ff */
[----:B------:R-:W-:Y:S02]  /*5900*/  @!UP0 UIMAD UR38, UR4, UR5, UR38 ;  /* 0x00000005042682a4 */ /* 0x000fe4000f8e0226 */
[----:B------:R-:W-:Y:S02]  /*5910*/  @!UP0 UIMAD UR37, UR6, UR14, UR37 ;  /* 0x0000000e062582a4 */ /* 0x000fe4000f8e0225 */
[----:B------:R-:W-:Y:S09]  /*5920*/  ULOP3.LUT UP0, URZ, UR56, 0x1b0, URZ, 0xc0, !UPT ;  /* 0x000001b038ff7892 */ /* 0x000ff2000f80c0ff */
[----:B------:R-:W-:Y:S05]  /*5930*/  BRA.U !UP0, `(.L_x_96) ;  /* 0x0000000108407547 */ /* 0x000fea000b800000 */
[----:B------:R-:W2:Y:S01]  /*5940*/  LDCU.64 UR8, c[0x4][0x80] ;  /* 0x01001000ff0877ac */ /* 0x000ea20008000a00 */
[----:B------:R-:W-:Y:S01]  /*5950*/  MOV R3, 0x0 ;  /* 0x0000000000037802 */ /* 0x000fe20000000f00 */
[----:B------:R-:W-:Y:S02]  /*5960*/  HFMA2 R12, -RZ, RZ, 0, 5.9604644775390625e-08 ;  /* 0x00000001ff0c7431 */ /* 0x000fe400000001ff */
[----:B------:R-:W-:Y:S02]  /*5970*/  IMAD.MOV.U32 R8, RZ, RZ, 0x70 ;  /* 0x00000070ff087424 */ /* 0x000fe400078e00ff */
[----:B------:R-:W-:Y:S01]  /*5980*/  IMAD.MOV.U32 R13, RZ, RZ, RZ ;  /* 0x000000ffff0d7224 */ /* 0x000fe200078e00ff */
[----:B------:R-:W3:Y:S01]  /*5990*/  LDCU.64 UR6, c[0x4][0x88] ;  /* 0x01001100ff0677ac */ /* 0x000ee20008000a00 */
[----:B------:R-:W4:Y:S01]  /*59a0*/  LDC.64 R2, c[0x4][R3] ;  /* 0x0100000003027b82 */ /* 0x000f220000000a00 */
[----:B------:R-:W1:Y:S01]  /*59b0*/  LDCU.64 UR4, c[0x4][0x8] ;  /* 0x01000100ff0477ac */ /* 0x000e620008000a00 */
[----:B--2---:R-:W-:Y:S01]  /*59c0*/  MOV R5, UR9 ;  /* 0x0000000900057c02 */ /* 0x004fe20008000f00 */
[----:B------:R-:W-:Y:S01]  /*59d0*/  IMAD.U32 R4, RZ, RZ, UR8 ;  /* 0x00000008ff047e24 */ /* 0x000fe2000f8e00ff */
[----:B---3--:R-:W-:Y:S01]  /*59e0*/  MOV R7, UR7 ;  /* 0x0000000700077c02 */ /* 0x008fe20008000f00 */
[----:B------:R-:W-:Y:S01]  /*59f0*/  IMAD.U32 R6, RZ, RZ, UR6 ;  /* 0x00000006ff067e24 */ /* 0x000fe2000f8e00ff */
[----:B-1----:R-:W-:Y:S01]  /*5a00*/  MOV R11, UR5 ;  /* 0x00000005000b7c02 */ /* 0x002fe20008000f00 */
[----:B------:R-:W-:Y:S02]  /*5a10*/  IMAD.U32 R10, RZ, RZ, UR4 ;  /* 0x00000004ff0a7e24 */ /* 0x000fe4000f8e00ff */
[----:B------:R-:W-:Y:S07]  /*5a20*/  LEPC R20, `(.L_x_96) ;  /* 0x000000001014794e */ /* 0x000fee0000000000 */
[----:B----45:R-:W-:Y:S05]  /*5a30*/  CALL.ABS.NOINC R2 ;  /* 0x0000000002007343 */ /* 0x030fea0003c00000 */
.L_x_96:
[----:B------:R-:W-:Y:S01]  /*5a40*/  LOP3.LUT P0, RZ, R85, 0x1b0, RZ, 0xc0, !PT ;  /* 0x000001b055ff7812 */ /* 0x000fe2000780c0ff */
[----:B------:R-:W-:Y:S11]  /*5a50*/  BSSY.RECONVERGENT B6, `(.L_x_97) ;  /* 0x0000013000067945 */ /* 0x000ff60003800200 */
[----:B------:R-:W-:Y:S01]  /*5a60*/  @!UPT UIADD3 URZ, UPT, UPT, URZ, URZ, URZ ;  /* 0x000000fffffff290 */ /* 0x000fe2000fffe0ff */
[----:B------:R-:W-:Y:S05]  /*5a70*/  @!P0 BRA `(.L_x_98) ;  /* 0x0000000000408947 */ /* 0x000fea0003800000 */
        /* <DEDUP_REMOVED lines=16> */
.L_x_98:
[----:B------:R-:W-:Y:S05]  /*5b80*/  BSYNC.RECONVERGENT B6 ;  /* 0x0000000000067941 */ /* 0x000fea0003800200 */
.L_x_97:
[----:B------:R-:W-:Y:S01]  /*5b90*/  ISETP.NE.U32.AND P3, PT, R74, RZ, PT ;  /* 0x000000ff4a00720c */ /* 0x000fe20003f65070 */
[----:B------:R-:W-:Y:S01]  /*5ba0*/  UISETP.NE.AND UP1, UPT, UR61, URZ, UPT ;  /* 0x000000ff3d00728c */ /* 0x000fe2000bf25270 */
[----:B------:R-:W-:Y:S02]  /*5bb0*/  ISETP.NE.U32.AND P4, PT, R70, RZ, PT ;  /* 0x000000ff4600720c */ /* 0x000fe40003f85070 */
[----:B------:R-:W-:Y:S02]  /*5bc0*/  ISETP.NE.AND.EX P3, PT, R75, RZ, PT, P3 ;  /* 0x000000ff4b00720c */ /* 0x000fe40003f65330 */
[----:B------:R-:W-:Y:S02]  /*5bd0*/  PLOP3.LUT P1, PT, PT, PT, PT, 0x8, 0x80 ;  /* 0x000000000080781c */ /* 0x000fe40003f2e170 */
[----:B------:R-:W-:Y:S02]  /*5be0*/  PLOP3.LUT P0, PT, PT, PT, UP1, 0x80, 0x8 ;  /* 0x000000000008781c */ /* 0x000fe40003f0f018 */
[----:B------:R-:W-:Y:S02]  /*5bf0*/  ISETP.NE.AND.EX P4, PT, R71, RZ, PT, P4 ;  /* 0x000000ff4700720c */ /* 0x000fe40003f85340 */
[----:B------:R-:W2:Y:S09]  /*5c00*/  @UP1 LDCU.64 UR4, c[0x0][0x888] ;  /* 0x00011100ff0417ac */ /* 0x000eb20008000a00 */
[----:B------:R-:W-:Y:S01]  /*5c10*/  @P0 PLOP3.LUT P1, PT, P3, PT, PT, 0x80, 0x8 ;  /* 0x000000000008081c */ /* 0x000fe20001f2f070 */
[----:B--2---:R-:W-:Y:S04]  /*5c20*/  @UP1 UISETP.NE.U32.AND UP0, UPT, UR4, URZ, UPT ;  /* 0x000000ff0400128c */ /* 0x004fe8000bf05070 */
[----:B------:R-:W-:Y:S04]  /*5c30*/  @UP1 UISETP.NE.AND.EX UP0, UPT, UR5, URZ, UPT, UP0 ;  /* 0x000000ff0500128c */ /* 0x000fe8000bf05300 */
[----:B------:R-:W-:Y:S01]  /*5c40*/  @UP1 USEL UR4, URZ, 0xffffffff, UP0 ;  /* 0xffffffffff041887 */ /* 0x000fe20008000000 */
[----:B------:R-:W-:Y:S11]  /*5c50*/  @!P3 BRA `(.L_x_99) ;  /* 0x000000000030b947 */ /* 0x000ff60003800000 */
        /* <DEDUP_REMOVED lines=12> */
.L_x_99:
[----:B------:R-:W-:Y:S05]  /*5d20*/  @!P4 BRA `(.L_x_100) ;  /* 0x000000000024c947 */ /* 0x000fea0003800000 */
[----:B------:R-:W-:Y:S01]  /*5d30*/  ISETP.NE.U32.AND P2, PT, R68, RZ, PT ;  /* 0x000000ff4400720c */ /* 0x000fe20003f45070 */
[----:B------:R-:W2:Y:S03]  /*5d40*/  LDCU.64 UR6, c[0x0][0x358] ;  /* 0x00006b00ff0677ac */ /* 0x000ea60008000a00 */
[----:B------:R-:W-:Y:S11]  /*5d50*/  ISETP.NE.AND.EX P2, PT, R69, RZ, PT, P2 ;  /* 0x000000ff4500720c */ /* 0x000ff60003f45320 */
[----:B------:R-:W-:Y:S02]  /*5d60*/  @!UPT UIADD3 URZ, UPT, UPT, URZ, URZ, URZ ;  /* 0x000000fffffff290 */ /* 0x000fe4000fffe0ff */
[----:B------:R-:W4:Y:S01]  /*5d70*/  @P2 LDC.64 R2, c[0x0][0x8a8] ;  /* 0x00022a00ff022b82 */ /* 0x000f220000000a00 */
[----:B-1----:R-:W-:Y:S04]  /*5d80*/  @P2 IMAD R0, R70, UR36, RZ ;  /* 0x0000002446002c24 */ /* 0x002fe8000f8e02ff */
[----:B----4-:R-:W-:Y:S05]  /*5d90*/  @P2 IMAD.WIDE R2, R0, 0x4, R2 ;  /* 0x0000000400022825 */ /* 0x010fea00078e0202 */
[----:B--2--5:R2:W5:Y:S02]  /*5da0*/  @P2 LDG.E R38, desc[UR6][R2.64] ;  /* 0x0000000602262981 */ /* 0x024564000c1e1900 */
[----:B--2---:R-:W4:Y:S02]  /*5db0*/  @!P2 LDC R38, c[0x0][0x8a0] ;  /* 0x00022800ff26ab82 */ /* 0x004f240000000800 */
.L_x_100:
[----:B---3-5:R-:W-:Y:S01]  /*5dc0*/  @P0 FSETP.NEU.AND P4, PT, R39, RZ, PT ;  /* 0x000000ff2700020b */ /* 0x028fe20003f8d000 */
[----:B-1----:R-:W-:Y:S01]  /*5dd0*/  IMAD.U32 R0, RZ, RZ, UR4 ;  /* 0x00000004ff007e24 */ /* 0x002fe2000f8e00ff */
[----:B------:R-:W-:Y:S01]  /*5de0*/  @P0 LOP3.LUT P2, RZ, R79, 0xff, RZ, 0xc0, !PT ;  /* 0x000000ff4fff0812 */ /* 0x000fe2000784c0ff */
[----:B------:R-:W-:Y:S01]  /*5df0*/  BSSY B1, `(.L_x_101) ;  /* 0x0000039000017945 */ /* 0x000fe20003800000 */
[----:B------:R-:W-:Y:S02]  /*5e00*/  @P0 SEL R2, RZ, 0xffffffff, P4 ;  /* 0xffffffffff020807 */ /* 0x000fe40002000000 */
[----:B------:R-:W-:Y:S02]  /*5e10*/  CS2R R66, SRZ ;  /* 0x0000000000427805 */ /* 0x000fe4000001ff00 */
[----:B------:R-:W-:Y:S02]  /*5e20*/  LEA R22, R36, UR44, 0x3 ;  /* 0x0000002c24167c11 */ /* 0x000fe4000f8e18ff */
[----:B------:R-:W-:Y:S02]  /*5e30*/  CS2R R64, SRZ ;  /* 0x0000000000407805 */ /* 0x000fe4000001ff00 */
[----:B------:R-:W-:Y:S02]  /*5e40*/  @P1 SEL R2, R0, R2, !P2 ;  /* 0x0000000200021207 */ /* 0x000fe40005000000 */
[----:B------:R-:W-:Y:S02]  /*5e50*/  CS2R R18, SRZ ;  /* 0x0000000000127805 */ /* 0x000fe4000001ff00 */
[----:B------:R-:W-:Y:S02]  /*5e60*/  SHF.L.U32 R3, R84, 0x1f, RZ ;  /* 0x0000001f54037819 */ /* 0x000fe400000006ff */
[----:B------:R-:W-:Y:S02]  /*5e70*/  CS2R R16, SRZ ;  /* 0x0000000000107805 */ /* 0x000fe4000001ff00 */
[----:B------:R-:W-:Y:S02]  /*5e80*/  @P0 LOP3.LUT R2, R2, 0x1, RZ, 0xc0, !PT ;  /* 0x0000000102020812 */ /* 0x000fe400078ec0ff */
[----:B------:R-:W-:Y:S02]  /*5e90*/  PLOP3.LUT P5, PT, PT, PT, PT, 0x8, 0x80 ;  /* 0x000000000080781c */ /* 0x000fe40003fae170 */
[----:B------:R-:W-:Y:S02]  /*5ea0*/  ISETP.NE.U32.OR P1, PT, R2, 0x1, !P0 ;  /* 0x000000010200780c */ /* 0x000fe40004725470 */
[----:B------:R-:W-:Y:S11]  /*5eb0*/  LEA.HI R2, R36, R36, RZ, 0x1 ;  /* 0x0000002424027211 */ /* 0x000ff600078f08ff */
[----:B------:R-:W-:Y:S04]  /*5ec0*/  @P1 SHF.L.U32 R0, R82, 0x1f, RZ ;  /* 0x0000001f52001819 */ /* 0x000fe800000006ff */
[----:B------:R1:W2:Y:S01]  /*5ed0*/  @P1 SYNCS.PHASECHK.TRANS64.TRYWAIT P0, [UR44+0xd0], R0 ;  /* 0x0000d000ff0015a7 */ /* 0x0002a2000800112c */
[----:B------:R3:W3:Y:S01]  /*5ee0*/  SYNCS.PHASECHK.TRANS64.TRYWAIT P4, [R22+URZ+0x110], R3 ;  /* 0x00011003160075a7 */ /* 0x0006e200080811ff */
[C---:B-1----:R-:W-:Y:S01]  /*5ef0*/  IMAD.SHL.U32 R0, R2.reuse, 0x20, RZ ;  /* 0x0000002002007824 */ /* 0x042fe200078e00ff */
[----:B------:R-:W-:Y:S04]  /*5f00*/  LOP3.LUT R2, R2, 0xffe, RZ, 0xc0, !PT ;  /* 0x00000ffe02027812 */ /* 0x000fe800078ec0ff */
[----:B------:R-:W-:Y:S01]  /*5f10*/  LOP3.LUT R0, R0, 0xffffffc0, RZ, 0xc0, !PT ;  /* 0xffffffc000007812 */ /* 0x000fe200078ec0ff */
[----:B------:R-:W-:Y:S04]  /*5f20*/  IMAD.IADD R2, R36, 0x1, -R2 ;  /* 0x0000000124027824 */ /* 0x000fe800078e0a02 */
[----:B------:R-:W-:Y:S04]  /*5f30*/  IMAD.IADD R0, R37, 0x1, R0 ;  /* 0x0000000125007824 */ /* 0x000fe800078e0200 */
[----:B------:R-:W-:Y:S01]  /*5f40*/  IMAD R2, R2, 0x100000, R0 ;  /* 0x0010000002027824 */ /* 0x000fe200078e0200 */
[----:B--2---:R-:W-:Y:S01]  /*5f50*/  @P1 PLOP3.LUT P5, PT, P0, PT, PT, 0x8, 0x80 ;  /* 0x000000000080181c */ /* 0x004fe200007ae170 */
[----:B------:R-:W-:Y:S01]  /*5f60*/  @!UPT UIADD3 URZ, UPT, UPT, URZ, URZ, URZ ;  /* 0x000000fffffff290 */ /* 0x000fe2000fffe0ff */
[----:B---3--:R-:W-:Y:S11]  /*5f70*/  @!P1 BRA `(.L_x_102) ;  /* 0x0000000000809947 */ /* 0x008ff60003800000 */
[----:B------:R-:W-:Y:S01]  /*5f80*/  ISETP.NE.U32.AND P0, PT, RZ, UR58, PT ;  /* 0x0000003aff007c0c */ /* 0x000fe2000bf05070 */
[----:B------:R-:W-:Y:S01]  /*5f90*/  BSSY B0, `(.L_x_103) ;  /* 0x0000012000007945 */ /* 0x000fe20003800000 */
[----:B------:R-:W-:Y:S02]  /*5fa0*/  FSETP.NEU.AND P2, PT, R39, RZ, PT ;  /* 0x000000ff2700720b */ /* 0x000fe40003f4d000 */
[----:B------:R-:W-:Y:S02]  /*5fb0*/  CS2R R18, SRZ ;  /* 0x0000000000127805 */ /* 0x000fe4000001ff00 */
[----:B------:R-:W-:Y:S02]  /*5fc0*/  ISETP.NE.AND.EX P0, PT, RZ, UR59, PT, P0 ;  /* 0x0000003bff007c0c */ /* 0x000fe4000bf05300 */
[----:B------:R-:W-:Y:S02]  /*5fd0*/  CS2R R16, SRZ ;  /* 0x0000000000107805 */ /* 0x000fe4000001ff00 */
[----:B------:R-:W-:Y:S02]  /*5fe0*/  LOP3.LUT P1, RZ, R79, 0xff, RZ, 0xc0, !PT ;  /* 0x000000ff4fff7812 */ /* 0x000fe4000782c0ff */
[----:B------:R-:W-:Y:S02]  /*5ff0*/  CS2R R66, SRZ ;  /* 0x0000000000427805 */ /* 0x000fe4000001ff00 */
[----:B------:R-:W-:Y:S02]  /*6000*/  SEL R0, RZ, 0xffffffff, P2 ;  /* 0xffffffffff007807 */ /* 0x000fe40001000000 */
[----:B------:R-:W-:Y:S02]  /*6010*/  CS2R R64, SRZ ;  /* 0x0000000000407805 */ /* 0x000fe4000001ff00 */
[----:B------:R-:W-:Y:S04]  /*6020*/  SEL R4, RZ, 0xffffffff, P0 ;  /* 0xffffffffff047807 */ /* 0x000fe80000000000 */
[----:B------:R-:W-:Y:S04]  /*6030*/  @P3 SEL R0, R4, R0, !P1 ;  /* 0x0000000004003207 */ /* 0x000fe80004800000 */
[----:B------:R-:W-:Y:S04]  /*6040*/  LOP3.LUT R0, R0, 0x1, RZ, 0xc0, !PT ;  /* 0x0000000100007812 */ /* 0x000fe800078ec0ff */
[----:B------:R-:W-:Y:S01]  /*6050*/  ISETP.NE.U32.AND P0, PT, R0, 0x1, PT ;  /* 0x000000010000780c */ /* 0x000fe20003f05070 */
[----:B------:R-:W-:Y:S01]  /*6060*/  @!UPT UIADD3 URZ, UPT, UPT, URZ, URZ, URZ ;  /* 0x000000fffffff290 */ /* 0x000fe2000fffe0ff */
[----:B------:R-:W-:Y:S11]  /*6070*/  @!P5 BRA `(.L_x_104) ;  /* 0x00000000000cd947 */ /* 0x000ff60003800000 */
[----:B------:R-:W-:Y:S04]  /*6080*/  SHF.L.U32 R4, R82, 0x1f, RZ ;  /* 0x0000001f52047819 */ /* 0x000fe800000006ff */
[----:B------:R-:W1:Y:S02]  /*6090*/  SYNCS.PHASECHK.TRANS64.TRYWAIT P1, [UR44+0xd0], R4 ;  /* 0x0000d004ff0075a7 */ /* 0x000e64000802112c */
[----:B-1----:R-:W-:Y:S05]  /*60a0*/  @!P1 BRA `(.L_x_105) ;  /* 0x0000001800289947 */ /* 0x002fea0003800000 */
.L_x_104:
[----:B------:R-:W-:Y:S05]  /*60b0*/  BSYNC B0 ;  /* 0x0000000000007941 */ /* 0x000fea0003800000 */
.L_x_103:
[----:B------:R2:W3:Y:S01]  /*60c0*/  @P0 LDS.128 R16, [R78+UR44+0x200] ;  /* 0x0002002c4e100984 */ /* 0x0004e20008000c00 */
[----:B------:R-:W-:Y:S01]  /*60d0*/  UIADD3 UR4, UPT, UPT, UR44, 0xd8, URZ ;  /* 0x000000d82c047890 */ /* 0x000fe2000fffe0ff */
[----:B------:R-:W-:Y:S02]  /*60e0*/  LOP3.LUT R82, R82, 0x1, RZ, 0x3c, !PT ;  /* 0x0000000152527812 */ /* 0x000fe400078e3cff */
[----:B------:R2:W1:Y:S01]  /*60f0*/  @P0 LDS.128 R64, [R77+0x10] ;  /* 0x000010004d400984 */ /* 0x0004620000000c00 */
[----:B------:R-:W-:Y:S01]  /*6100*/  UPRMT UR4, UR48, 0x654, UR4 ;  /* 0x0000065430047896 */ /* 0x000fe20008000004 */
[----:B------:R-:W-:Y:S01]  /*6110*/  @!PT LDS RZ, [RZ] ;  /* 0x00000000fffff984 */ /* 0x000fe20000000800 */
[----:B------:R-:W-:Y:S01]  /*6120*/  @!PT LDS RZ, [RZ] ;  /* 0x00000000fffff984 */ /* 0x000fe20000000800 */
[----:B------:R-:W-:Y:S01]  /*6130*/  @!PT LDS RZ, [RZ] ;  /* 0x00000000fffff984 */ /* 0x000fe20000000800 */
[----:B------:R-:W-:Y:S01]  /*6140*/  @!PT LDS RZ, [RZ] ;  /* 0x00000000fffff984 */ /* 0x000fe20000000800 */
[----:B------:R5:W-:Y:S06]  /*6150*/  MEMBAR.ALL.CTA ;  /* 0x0000000000007992 */ /* 0x000bec0000008000 */
[----:B-----5:R-:W5:Y:S02]  /*6160*/  FENCE.VIEW.ASYNC.S ;  /* 0x00000000000073c6 */ /* 0x020f640000000000 */
[----:B-----5:R-:W-:Y:S03]  /*6170*/  SYNCS.ARRIVE.TRANS64.RED.A1T0 RZ, [UR4], RZ ;  /* 0x000000ffffff79a7 */ /* 0x020fe60008100404 */
.L_x_102:
[----:B------:R-:W-:Y:S05]  /*6180*/  BSYNC B1 ;  /* 0x0000000000017941 */ /* 0x000fea0003800000 */
.L_x_101:
[----:B-1----:R-:W-:Y:S04]  /*6190*/  SHF.R.U32.HI R0, RZ, 0x15, R2 ;  /* 0x00000015ff007819 */ /* 0x002fe80000011602 */
[----:B------:R-:W-:Y:S01]  /*61a0*/  LOP3.LUT P0, RZ, R0, 0x3, R80, 0x48, !PT ;  /* 0x0000000300ff7812 */ /* 0x000fe20007804850 */
[----:B------:R-:W-:Y:S01]  /*61b0*/  @!UPT UIADD3 URZ, UPT, UPT, URZ, URZ, URZ ;  /* 0x000000fffffff290 */ /* 0x000fe2000fffe0ff */
[----:B------:R-:W-:Y:S11]  /*61c0*/  @P4 BRA `(.L_x_106) ;  /* 0x0000000000084947 */ /* 0x000ff60003800000 */
[----:B------:R-:W1:Y:S02]  /*61d0*/  SYNCS.PHASECHK.TRANS64.TRYWAIT P1, [R22+URZ+0x110], R3 ;  /* 0x00011003160075a7 */ /* 0x000e6400080211ff */
[----:B-1----:R-:W-:Y:S05]  /*61e0*/  @!P1 BRA `(.L_x_107) ;  /* 0x0000001400f09947 */ /* 0x002fea0003800000 */
.L_x_106:
[----:B------:R-:W-:Y:S05]  /*61f0*/  @!P0 BRA `(.L_x_108) ;  /* 0x0000000000408947 */ /* 0x000fea0003800000 */
[----:B------:R-:W1:Y:S01]  /*6200*/  LDCU.64 UR8, c[0x4][0x70] ;  /* 0x01000e00ff0877ac */ /* 0x000e620008000a00 */
[----:B------:R-:W-:Y:S01]  /*6210*/  MOV R15, 0x0 ;  /* 0x00000000000f7802 */ /* 0x000fe20000000f00 */
[----:B------:R-:W-:Y:S02]  /*6220*/  HFMA2 R12, -RZ, RZ, 0, 5.9604644775390625e-08 ;  /* 0x00000001ff0c7431 */ /* 0x000fe400000001ff */
[----:B------:R-:W-:Y:S02]  /*6230*/  IMAD.MOV.U32 R8, RZ, RZ, 0x192 ;  /* 0x00000192ff087424 */ /* 0x000fe400078e00ff */
[----:B------:R-:W-:Y:S01]  /*6240*/  IMAD.MOV.U32 R13, RZ, RZ, RZ ;  /* 0x000000ffff0d7224 */ /* 0x000fe200078e00ff */
[----:B------:R-:W5:Y:S01]  /*6250*/  LDCU.64 UR6, c[0x4][0x78] ;  /* 0x01000f00ff0677ac */ /* 0x000f620008000a00 */
[----:B------:R-:W2:Y:S01]  /*6260*/  LDC.64 R14, c[0x4][R15] ;  /* 0x010000000f0e7b82 */ /* 0x000ea20000000a00 */
[----:B------:R-:W3:Y:S01]  /*6270*/  LDCU.64 UR4, c[0x4][0x10] ;  /* 0x01000200ff0477ac */ /* 0x000ee20008000a00 */
[----:B-1----:R-:W-:Y:S01]  /*6280*/  MOV R5, UR9 ;  /* 0x0000000900057c02 */ /* 0x002fe20008000f00 */
[----:B------:R-:W-:Y:S01]  /*6290*/  IMAD.U32 R4, RZ, RZ, UR8 ;  /* 0x00000008ff047e24 */ /* 0x000fe2000f8e00ff */
[----:B-----5:R-:W-:Y:S01]  /*62a0*/  MOV R7, UR7 ;  /* 0x0000000700077c02 */ /* 0x020fe20008000f00 */
[----:B------:R-:W-:Y:S01]  /*62b0*/  IMAD.U32 R6, RZ, RZ, UR6 ;  /* 0x00000006ff067e24 */ /* 0x000fe2000f8e00ff */
[----:B---3--:R-:W-:Y:S01]  /*62c0*/  MOV R11, UR5 ;  /* 0x00000005000b7c02 */ /* 0x008fe20008000f00 */
[----:B------:R-:W-:Y:S02]  /*62d0*/  IMAD.U32 R10, RZ, RZ, UR4 ;  /* 0x00000004ff0a7e24 */ /* 0x000fe4000f8e00ff */
[----:B------:R-:W-:Y:S07]  /*62e0*/  LEPC R20, `(.L_x_108) ;  /* 0x000000001014794e */ /* 0x000fee0000000000 */
[----:B--2-4-:R-:W-:Y:S05]  /*62f0*/  CALL.ABS.NOINC R14 ;  /* 0x000000000e007343 */ /* 0x014fea0003c00000 */
.L_x_108:
[----:B------:R-:W-:Y:S01]  /*6300*/  LOP3.LUT P0, RZ, R76, 0x60, RZ, 0xc0, !PT ;  /* 0x000000604cff7812 */ /* 0x000fe2000780c0ff */
[----:B------:R-:W-:Y:S05]  /*6310*/  WARPSYNC.ALL ;  /* 0x0000000000007948 */ /* 0x000fea0003800000 */
[----:B------:R-:W-:Y:S01]  /*6320*/  R2UR UR4, R2 ;  /* 0x00000000020472ca */ /* 0x000fe200000e0000 */
[----:B------:R-:W-:Y:S01]  /*6330*/  BSSY.RECONVERGENT B0, `(.L_x_109) ;  /* 0x000009f000007945 */ /* 0x000fe20003800200 */
[-C--:B---3--:R-:W-:Y:S02]  /*6340*/  F2FP.F16.E4M3.UNPACK_B R2, R16.reuse ;  /* 0x00000010ff02723e */ /* 0x088fe400020006ff */
[----:B------:R-:W-:Y:S02]  /*6350*/  F2FP.F16.E4M3.UNPACK_B R16, R16.H1 ;  /* 0x00000010ff10723e */ /* 0x000fe400030006ff */
[----:B------:R-:W-:Y:S01]  /*6360*/  R2UR UR5, R22 ;  /* 0x00000000160572ca */ /* 0x000fe200000e0000 */
[----:B------:R-:W-:Y:S01]  /*6370*/  HADD2.F32 R0, -RZ, R2.H0_H0 ;  /* 0x20000002ff007230 */ /* 0x000fe20000004100 */
[-C--:B------:R-:W-:Y:S01]  /*6380*/  F2FP.F16.E4M3.UNPACK_B R42, R17.reuse ;  /* 0x00000011ff2a723e */ /* 0x080fe200020006ff */
[--C-:B------:R-:W-:Y:S01]  /*6390*/  HADD2.F32 R3, -RZ, R16.reuse.H0_H0 ;  /* 0x20000010ff037230 */ /* 0x100fe20000004100 */
[----:B------:R-:W-:Y:S01]  /*63a0*/  F2FP.F16.E4M3.UNPACK_B R44, R17.H1 ;  /* 0x00000011ff2c723e */ /* 0x000fe200030006ff */
[----:B------:R-:W-:Y:S01]  /*63b0*/  HADD2.F32 R40, -RZ, R16.H1_H1 ;  /* 0x30000010ff287230 */ /* 0x000fe20000004100 */
[-C--:B------:R-:W-:Y:S01]  /*63c0*/  F2FP.F16.E4M3.UNPACK_B R46, R18.reuse ;  /* 0x00000012ff2e723e */ /* 0x080fe200020006ff */
[----:B------:R-:W-:Y:S01]  /*63d0*/  HADD2.F32 R2, -RZ, R2.H1_H1 ;  /* 0x30000002ff027230 */ /* 0x000fe20000004100 */
[----:B------:R-:W-:Y:S01]  /*63e0*/  F2FP.F16.E4M3.UNPACK_B R48, R18.H1 ;  /* 0x00000012ff30723e */ /* 0x000fe200030006ff */
[--C-:B------:R-:W-:Y:S01]  /*63f0*/  HADD2.F32 R41, -RZ, R42.reuse.H0_H0 ;  /* 0x2000002aff297230 */ /* 0x100fe20000004100 */
[-C--:B------:R-:W-:Y:S01]  /*6400*/  F2FP.F16.E4M3.UNPACK_B R50, R19.reuse ;  /* 0x00000013ff32723e */ /* 0x080fe200020006ff */
[----:B------:R-:W-:Y:S01]  /*6410*/  HADD2.F32 R42, -RZ, R42.H1_H1 ;  /* 0x3000002aff2a7230 */ /* 0x000fe20000004100 */
[----:B------:R-:W-:Y:S01]  /*6420*/  F2FP.F16.E4M3.UNPACK_B R52, R19.H1 ;  /* 0x00000013ff34723e */ /* 0x000fe200030006ff */
[----:B------:R-:W-:Y:S01]  /*6430*/  HADD2.F32 R43, -RZ, R44.H0_H0 ;  /* 0x2000002cff2b7230 */ /* 0x000fe20000004100 */
[----:B------:R-:W-:Y:S01]  /*6440*/  LDTM.16dp32bit_t0_t15.x32 R4, tmem[UR4] ;  /* 0x00000004000479ee */ /* 0x000fe20008a80000 */
[----:B------:R-:W1:Y:S01]  /*6450*/  LDTM.16dp32bit_t16_t31.x32 R4, tmem[UR4+0x20] ;  /* 0x00002004000479ee */ /* 0x000e620008aa0000 */
[----:B------:R-:W-:Y:S01]  /*6460*/  NOP ;  /* 0x0000000000007918 */ /* 0x000fe20000000000 */
[----:B------:R-:W-:Y:S01]  /*6470*/  UIADD3 UR4, UPT, UPT, UR5, 0x130, URZ ;  /* 0x0000013005047890 */ /* 0x000fe2000fffe0ff */
[--C-:B------:R-:W-:Y:S01]  /*6480*/  HADD2.F32 R45, -RZ, R46.reuse.H0_H0 ;  /* 0x2000002eff2d7230 */ /* 0x100fe20000004100 */
[----:B------:R-:W-:Y:S01]  /*6490*/  F2FP.F16.E4M3.UNPACK_B R54, R64 ;  /* 0x00000040ff36723e */ /* 0x000fe200020006ff */
[----:B------:R-:W-:Y:S01]  /*64a0*/  HADD2.F32 R46, -RZ, R46.H1_H1 ;  /* 0x3000002eff2e7230 */ /* 0x000fe20000004100 */
[----:B------:R-:W-:Y:S01]  /*64b0*/  UPRMT UR4, UR48, 0x654, UR4 ;  /* 0x0000065430047896 */ /* 0x000fe20008000004 */
[--C-:B------:R-:W-:Y:S01]  /*64c0*/  HADD2.F32 R49, -RZ, R50.reuse.H0_H0 ;  /* 0x20000032ff317230 */ /* 0x100fe20000004100 */
[-C--:B------:R-:W-:Y:S01]  /*64d0*/  F2FP.F16.E4M3.UNPACK_B R58, R65.reuse ;  /* 0x00000041ff3a723e */ /* 0x080fe200020006ff */
[----:B------:R-:W-:Y:S01]  /*64e0*/  HADD2.F32 R50, -RZ, R50.H1_H1 ;  /* 0x30000032ff327230 */ /* 0x000fe20000004100 */
[----:B------:R-:W-:Y:S01]  /*64f0*/  F2FP.F16.E4M3.UNPACK_B R62, R66 ;  /* 0x00000042ff3e723e */ /* 0x000fe200020006ff */
[--C-:B------:R-:W-:Y:S01]  /*6500*/  HADD2.F32 R53, -RZ, R54.reuse.H0_H0 ;  /* 0x20000036ff357230 */ /* 0x100fe20000004100 */
[----:B------:R-:W-:Y:S01]  /*6510*/  F2FP.F16.E4M3.UNPACK_B R56, R64.H1 ;  /* 0x00000040ff38723e */ /* 0x000fe200030006ff */
[----:B------:R-:W-:Y:S01]  /*6520*/  HADD2.F32 R54, -RZ, R54.H1_H1 ;  /* 0x30000036ff367230 */ /* 0x000fe20000004100 */
[----:B------:R-:W-:Y:S01]  /*6530*/  F2FP.F16.E4M3.UNPACK_B R60, R65.H1 ;  /* 0x00000041ff3c723e */ /* 0x000fe200030006ff */
[----:B-1----:R-:W-:Y:S01]  /*6540*/  SYNCS.ARRIVE.TRANS64.RED.A1T0 RZ, [UR4], RZ ;  /* 0x000000ffffff79a7 */ /* 0x002fe20008100404 */
[--C-:B------:R-:W-:Y:S01]  /*6550*/  HADD2.F32 R57, -RZ, R58.reuse.H0_H0 ;  /* 0x2000003aff397230 */ /* 0x100fe20000004100 */
[-C--:B------:R-:W-:Y:S01]  /*6560*/  F2FP.F16.E4M3.UNPACK_B R65, R67.reuse ;  /* 0x00000043ff41723e */ /* 0x080fe200020006ff */
[----:B------:R-:W-:Y:S01]  /*6570*/  HADD2.F32 R58, -RZ, R58.H1_H1 ;  /* 0x3000003aff3a7230 */ /* 0x000fe20000004100 */
[----:B------:R-:W-:Y:S01]  /*6580*/  F2FP.F16.E4M3.UNPACK_B R64, R66.H1 ;  /* 0x00000042ff40723e */ /* 0x000fe200030006ff */
[--C-:B------:R-:W-:Y:S01]  /*6590*/  HADD2.F32 R61, -RZ, R62.reuse.H0_H0 ;  /* 0x2000003eff3d7230 */ /* 0x100fe20000004100 */
[----:B------:R-:W-:Y:S01]  /*65a0*/  F2FP.F16.E4M3.UNPACK_B R67, R67.H1 ;  /* 0x00000043ff43723e */ /* 0x000fe200030006ff */
[----:B------:R-:W-:Y:S01]  /*65b0*/  HADD2.F32 R62, -RZ, R62.H1_H1 ;  /* 0x3000003eff3e7230 */ /* 0x000fe20000004100 */
[----:B------:R-:W-:Y:S01]  /*65c0*/  IADD3 R36, PT, PT, R36, 0x1, RZ ;  /* 0x0000000124247810 */ /* 0x000fe20007ffe0ff */
[C---:B----4-:R-:W-:Y:S01]  /*65d0*/  FMUL R4, R38.reuse, R4 ;  /* 0x0000000426047220 */ /* 0x050fe20000400000 */
[C---:B------:R-:W-:Y:S01]  /*65e0*/  FMUL R5, R38.reuse, R5 ;  /* 0x0000000526057220 */ /* 0x040fe20000400000 */
[C---:B------:R-:W-:Y:S01]  /*65f0*/  FMUL R8, R38.reuse, R8 ;  /* 0x0000000826087220 */ /* 0x040fe20000400000 */
[C---:B------:R-:W-:Y:S01]  /*6600*/  FMUL R9, R38.reuse, R9 ;  /* 0x0000000926097220 */ /* 0x040fe20000400000 */
[C---:B------:R-:W-:Y:S01]  /*6610*/  FFMA R4, R39.reuse, R0, R4 ;  /* 0x0000000027047223 */ /* 0x040fe20000000004 */
[C---:B------:R-:W-:Y:S01]  /*6620*/  FFMA R5, R39.reuse, R2, R5 ;  /* 0x0000000227057223 */ /* 0x040fe20000000005 */
[C---:B------:R-:W-:Y:S01]  /*6630*/  FMUL R12, R38.reuse, R12 ;  /* 0x0000000c260c7220 */ /* 0x040fe20000400000 */
        /* <DEDUP_REMOVED lines=10> */
[----:B------:R-:W-:Y:S02]  /*66e0*/  HADD2.F32 R44, -RZ, R44.H1_H1 ;  /* 0x3000002cff2c7230 */ /* 0x000fe40000004100 */
[C---:B------:R-:W-:Y:S01]  /*66f0*/  FMUL R10, R38.reuse, R10 ;  /* 0x0000000a260a7220 */ /* 0x040fe20000400000 */
[C---:B------:R-:W-:Y:S01]  /*6700*/  FFMA R6, R39.reuse, R3, R6 ;  /* 0x0000000327067223 */ /* 0x040fe20000000006 */
[C---:B------:R-:W-:Y:S01]  /*6710*/  FFMA R7, R39.reuse, R40, R7 ;  /* 0x0000002827077223 */ /* 0x040fe20000000007 */
[C---:B------:R-:W-:Y:S01]  /*6720*/  FFMA R8, R39.reuse, R41, R8 ;  /* 0x0000002927087223 */ /* 0x040fe20000000008 */
[C---:B------:R-:W-:Y:S01]  /*6730*/  FFMA R9, R39.reuse, R42, R9 ;  /* 0x0000002a27097223 */ /* 0x040fe20000000009 */
[----:B------:R-:W-:Y:S01]  /*6740*/  FFMA R10, R39, R43, R10 ;  /* 0x0000002b270a7223 */ /* 0x000fe2000000000a */
[--C-:B------:R-:W-:Y:S01]  /*6750*/  HADD2.F32 R40, -RZ, R65.reuse.H0_H0 ;  /* 0x20000041ff287230 */ /* 0x100fe20000004100 */
[----:B------:R-:W-:Y:S01]  /*6760*/  F2FP.SATFINITE.E4M3.F32.PACK_AB_MERGE_C R86, R7, R6, RZ ;  /* 0x000000060756723e */ /* 0x000fe200048070ff */
[C---:B------:R-:W-:Y:S01]  /*6770*/  FMUL R7, R38.reuse, R24 ;  /* 0x0000001826077220 */ /* 0x040fe20000400000 */
[C---:B------:R-:W-:Y:S01]  /*6780*/  FMUL R24, R38.reuse, R29 ;  /* 0x0000001d26187220 */ /* 0x040fe20000400000 */
[C---:B------:R-:W-:Y:S01]  /*6790*/  FMUL R29, R38.reuse, R34 ;  /* 0x00000022261d7220 */ /* 0x040fe20000400000 */
[----:B------:R-:W-:Y:S02]  /*67a0*/  HADD2.F32 R65, -RZ, R65.H1_H1 ;  /* 0x30000041ff417230 */ /* 0x000fe40000004100 */
[C---:B------:R-:W-:Y:S01]  /*67b0*/  FMUL R11, R38.reuse, R11 ;  /* 0x0000000b260b7220 */ /* 0x040fe20000400000 */
[--C-:B------:R-:W-:Y:S02]  /*67c0*/  HADD2.F32 R47, -RZ, R48.reuse.H0_H0 ;  /* 0x20000030ff2f7230 */ /* 0x100fe40000004100 */
[C---:B------:R-:W-:Y:S01]  /*67d0*/  FMUL R14, R38.reuse, R14 ;  /* 0x0000000e260e7220 */ /* 0x040fe20000400000 */
[----:B------:R-:W-:Y:S02]  /*67e0*/  HADD2.F32 R48, -RZ, R48.H1_H1 ;  /* 0x30000030ff307230 */ /* 0x000fe40000004100 */
[C---:B------:R-:W-:Y:S01]  /*67f0*/  FFMA R11, R39.reuse, R44, R11 ;  /* 0x0000002c270b7223 */ /* 0x040fe2000000000b */
[C---:B------:R-:W-:Y:S01]  /*6800*/  FFMA R12, R39.reuse, R45, R12 ;  /* 0x0000002d270c7223 */ /* 0x040fe2000000000c */
[C---:B------:R-:W-:Y:S01]  /*6810*/  FFMA R13, R39.reuse, R46, R13 ;  /* 0x0000002e270d7223 */ /* 0x040fe2000000000d */
[----:B------:R-:W-:Y:S01]  /*6820*/  FFMA R14, R39, R47, R14 ;  /* 0x0000002f270e7223 */ /* 0x000fe2000000000e */
[C---:B------:R-:W-:Y:S01]  /*6830*/  FMUL R15, R38.reuse, R15 ;  /* 0x0000000f260f7220 */ /* 0x040fe20000400000 */
[--C-:B------:R-:W-:Y:S01]  /*6840*/  HADD2.F32 R51, -RZ, R52.reuse.H0_H0 ;  /* 0x20000034ff337230 */ /* 0x100fe20000004100 */
[----:B------:R-:W-:Y:S01]  /*6850*/  F2FP.SATFINITE.E4M3.F32.PACK_AB_MERGE_C R10, R11, R10, RZ ;  /* 0x0000000a0b0a723e */ /* 0x000fe200048070ff */
[----:B------:R-:W-:Y:S02]  /*6860*/  HADD2.F32 R52, -RZ, R52.H1_H1 ;  /* 0x30000034ff347230 */ /* 0x000fe40000004100 */
[C---:B------:R-:W-:Y:S01]  /*6870*/  FFMA R15, R39.reuse, R48, R15 ;  /* 0x00000030270f7223 */ /* 0x040fe2000000000f */
[C---:B------:R-:W-:Y:S01]  /*6880*/  FFMA R16, R39.reuse, R49, R16 ;  /* 0x0000003127107223 */ /* 0x040fe20000000010 */
[C---:B------:R-:W-:Y:S01]  /*6890*/  FFMA R17, R39.reuse, R50, R17 ;  /* 0x0000003227117223 */ /* 0x040fe20000000011 */
[C---:B------:R-:W-:Y:S01]  /*68a0*/  FMUL R18, R38.reuse, R18 ;  /* 0x0000001226127220 */ /* 0x040fe20000400000 */
[C---:B------:R-:W-:Y:S01]  /*68b0*/  FMUL R19, R38.reuse, R19 ;  /* 0x0000001326137220 */ /* 0x040fe20000400000 */
[--C-:B------:R-:W-:Y:S02]  /*68c0*/  HADD2.F32 R55, -RZ, R56.reuse.H0_H0 ;  /* 0x20000038ff377230 */ /* 0x100fe40000004100 */
[C---:B------:R-:W-:Y:S01]  /*68d0*/  FMUL R3, R38.reuse, R22 ;  /* 0x0000001626037220 */ /* 0x040fe20000400000 */
[C---:B------:R-:W-:Y:S01]  /*68e0*/  FFMA R18, R39.reuse, R51, R18 ;  /* 0x0000003327127223 */ /* 0x040fe20000000012 */
[----:B------:R-:W-:Y:S02]  /*68f0*/  HADD2.F32 R56, -RZ, R56.H1_H1 ;  /* 0x30000038ff387230 */ /* 0x000fe40000004100 */
[C---:B------:R-:W-:Y:S01]  /*6900*/  FFMA R19, R39.reuse, R52, R19 ;  /* 0x0000003427137223 */ /* 0x040fe20000000013 */
[C---:B------:R-:W-:Y:S01]  /*6910*/  FMUL R6, R38.reuse, R23 ;  /* 0x0000001726067220 */ /* 0x040fe20000400000 */
[C---:B------:R-:W-:Y:S01]  /*6920*/  FFMA R0, R39.reuse, R53, R0 ;  /* 0x0000003527007223 */ /* 0x040fe20000000000 */
[C---:B------:R-:W-:Y:S01]  /*6930*/  FFMA R2, R39.reuse, R54, R2 ;  /* 0x0000003627027223 */ /* 0x040fe20000000002 */
[--C-:B------:R-:W-:Y:S02]  /*6940*/  HADD2.F32 R59, -RZ, R60.reuse.H0_H0 ;  /* 0x2000003cff3b7230 */ /* 0x100fe40000004100 */
[C---:B------:R-:W-:Y:S01]  /*6950*/  FFMA R3, R39.reuse, R55, R3 ;  /* 0x0000003727037223 */ /* 0x040fe20000000003 */
[----:B------:R-:W-:Y:S02]  /*6960*/  HADD2.F32 R60, -RZ, R60.H1_H1 ;  /* 0x3000003cff3c7230 */ /* 0x000fe40000004100 */
[C---:B------:R-:W-:Y:S01]  /*6970*/  FMUL R21, R38.reuse, R26 ;  /* 0x0000001a26157220 */ /* 0x040fe20000400000 */
[C---:B------:R-:W-:Y:S01]  /*6980*/  FMUL R22, R38.reuse, R27 ;  /* 0x0000001b26167220 */ /* 0x040fe20000400000 */
[C---:B------:R-:W-:Y:S01]  /*6990*/  FFMA R6, R39.reuse, R56, R6 ;  /* 0x0000003827067223 */ /* 0x040fe20000000006 */
[C---:B------:R-:W-:Y:S01]  /*69a0*/  FFMA R7, R39.reuse, R57, R7 ;  /* 0x0000003927077223 */ /* 0x040fe20000000007 */
[C---:B------:R-:W-:Y:S01]  /*69b0*/  FMUL R23, R38.reuse, R28 ;  /* 0x0000001c26177220 */ /* 0x040fe20000400000 */
[C---:B------:R-:W-:Y:S01]  /*69c0*/  FFMA R20, R39.reuse, R58, R20 ;  /* 0x0000003a27147223 */ /* 0x040fe20000000014 */
[--C-:B------:R-:W-:Y:S02]  /*69d0*/  HADD2.F32 R63, -RZ, R64.reuse.H0_H0 ;  /* 0x20000040ff3f7230 */ /* 0x100fe40000004100 */
[C---:B------:R-:W-:Y:S01]  /*69e0*/  FFMA R21, R39.reuse, R59, R21 ;  /* 0x0000003b27157223 */ /* 0x040fe20000000015 */
[----:B------:R-:W-:Y:S02]  /*69f0*/  HADD2.F32 R64, -RZ, R64.H1_H1 ;  /* 0x30000040ff407230 */ /* 0x000fe40000004100 */
[C---:B------:R-:W-:Y:S01]  /*6a00*/  FFMA R22, R39.reuse, R60, R22 ;  /* 0x0000003c27167223 */ /* 0x040fe20000000016 */
[C---:B------:R-:W-:Y:S01]  /*6a10*/  FMUL R26, R38.reuse, R31 ;  /* 0x0000001f261a7220 */ /* 0x040fe20000400000 */
[C---:B------:R-:W-:Y:S01]  /*6a20*/  FMUL R27, R38.reuse, R32 ;  /* 0x00000020261b7220 */ /* 0x040fe20000400000 */
[C---:B------:R-:W-:Y:S01]  /*6a30*/  FFMA R23, R39.reuse, R61, R23 ;  /* 0x0000003d27177223 */ /* 0x040fe20000000017 */
[----:B------:R-:W-:Y:S01]  /*6a40*/  FMUL R28, R38, R33 ;  /* 0x00000021261c7220 */ /* 0x000fe20000400000 */
[C---:B------:R-:W-:Y:S01]  /*6a50*/  FFMA R24, R39.reuse, R62, R24 ;  /* 0x0000003e27187223 */ /* 0x040fe20000000018 */
[--C-:B------:R-:W-:Y:S02]  /*6a60*/  HADD2.F32 R66, -RZ, R67.reuse.H0_H0 ;  /* 0x20000043ff427230 */ /* 0x100fe40000004100 */
[C---:B------:R-:W-:Y:S01]  /*6a70*/  FFMA R25, R39.reuse, R63, R25 ;  /* 0x0000003f27197223 */ /* 0x040fe20000000019 */
[----:B------:R-:W-:Y:S02]  /*6a80*/  HADD2.F32 R67, -RZ, R67.H1_H1 ;  /* 0x30000043ff437230 */ /* 0x000fe40000004100 */
[----:B------:R-:W-:Y:S01]  /*6a90*/  FFMA R26, R39, R64, R26 ;  /* 0x00000040271a7223 */ /* 0x000fe2000000001a */
[----:B------:R-:W-:Y:S01]  /*6aa0*/  F2FP.SATFINITE.E4M3.F32.PACK_AB_MERGE_C R14, R15, R14, RZ ;  /* 0x0000000e0f0e723e */ /* 0x000fe200048070ff */
[----:B------:R-:W-:Y:S01]  /*6ab0*/  FFMA R27, R39, R40, R27 ;  /* 0x00000028271b7223 */ /* 0x000fe2000000001b */
[----:B------:R-:W-:Y:S01]  /*6ac0*/  F2FP.SATFINITE.E4M3.F32.PACK_AB_MERGE_C R18, R19, R18, RZ ;  /* 0x000000121312723e */ /* 0x000fe200048070ff */
[C---:B------:R-:W-:Y:S01]  /*6ad0*/  FFMA R28, R39.reuse, R65, R28 ;  /* 0x00000041271c7223 */ /* 0x040fe2000000001c */
[C---:B------:R-:W-:Y:S01]  /*6ae0*/  FFMA R29, R39.reuse, R66, R29 ;  /* 0x00000042271d7223 */ /* 0x040fe2000000001d */
[----:B------:R-:W-:Y:S01]  /*6af0*/  FFMA R30, R39, R67, R30 ;  /* 0x00000043271e7223 */ /* 0x000fe2000000001e */
[----:B------:R-:W-:Y:S02]  /*6b00*/  F2FP.SATFINITE.E4M3.F32.PACK_AB_MERGE_C R32, R5, R4, R86 ;  /* 0x000000040520723e */ /* 0x000fe40004807056 */
[----:B------:R-:W-:Y:S02]  /*6b10*/  F2FP.SATFINITE.E4M3.F32.PACK_AB_MERGE_C R33, R9, R8, R10 ;  /* 0x000000080921723e */ /* 0x000fe4000480700a */
[----:B------:R-:W-:Y:S02]  /*6b20*/  F2FP.SATFINITE.E4M3.F32.PACK_AB_MERGE_C R34, R13, R12, R14 ;  /* 0x0000000c0d22723e */ /* 0x000fe4000480700e */
[----:B------:R-:W-:Y:S02]  /*6b30*/  F2FP.SATFINITE.E4M3.F32.PACK_AB_MERGE_C R35, R17, R16, R18 ;  /* 0x000000101123723e */ /* 0x000fe40004807012 */
[----:B------:R-:W-:Y:S02]  /*6b40*/  F2FP.SATFINITE.E4M3.F32.PACK_AB_MERGE_C R3, R6, R3, RZ ;  /* 0x000000030603723e */ /* 0x000fe400048070ff */
[----:B------:R-:W-:Y:S01]  /*6b50*/  F2FP.SATFINITE.E4M3.F32.PACK_AB_MERGE_C R5, R22, R21, RZ ;  /* 0x000000151605723e */ /* 0x000fe200048070ff */
[----:B------:R1:W-:Y:S01]  /*6b60*/  STS.128 [R78+UR44+0x1200], R32 ;  /* 0x001200204e007988 */ /* 0x0003e20008000c2c */
[----:B------:R-:W-:Y:S02]  /*6b70*/  F2FP.SATFINITE.E4M3.F32.PACK_AB_MERGE_C R6, R26, R25, RZ ;  /* 0x000000191a06723e */ /* 0x000fe400048070ff */
[----:B------:R-:W-:Y:S02]  /*6b80*/  F2FP.SATFINITE.E4M3.F32.PACK_AB_MERGE_C R29, R30, R29, RZ ;  /* 0x0000001d1e1d723e */ /* 0x000fe400048070ff */
[----:B------:R-:W-:Y:S02]  /*6b90*/  F2FP.SATFINITE.E4M3.F32.PACK_AB_MERGE_C R5, R20, R7, R5 ;  /* 0x000000071405723e */ /* 0x000fe40004807005 */
[----:B------:R-:W-:Y:S02]  /*6ba0*/  F2FP.SATFINITE.E4M3.F32.PACK_AB_MERGE_C R4, R2, R0, R3 ;  /* 0x000000000204723e */ /* 0x000fe40004807003 */
[----:B------:R-:W-:Y:S02]  /*6bb0*/  F2FP.SATFINITE.E4M3.F32.PACK_AB_MERGE_C R6, R24, R23, R6 ;  /* 0x000000171806723e */ /* 0x000fe40004807006 */
[----:B------:R-:W-:Y:S05]  /*6bc0*/  F2FP.SATFINITE.E4M3.F32.PACK_AB_MERGE_C R7, R28, R27, R29 ;  /* 0x0000001b1c07723e */ /* 0x000fea000480701d */
[----:B------:R1:W-:Y:S01]  /*6bd0*/  STS.128 [R77+0x1010], R4 ;  /* 0x001010044d007388 */ /* 0x0003e20000000c00 */
[----:B------:R-:W-:Y:S01]  /*6be0*/  @!PT LDS RZ, [RZ] ;  /* 0x00000000fffff984 */ /* 0x000fe20000000800 */
[----:B------:R-:W-:Y:S01]  /*6bf0*/  @!PT LDS RZ, [RZ] ;  /* 0x00000000fffff984 */ /* 0x000fe20000000800 */
[----:B------:R-:W-:Y:S01]  /*6c00*/  @!PT LDS RZ, [RZ] ;  /* 0x00000000fffff984 */ /* 0x000fe20000000800 */
[----:B------:R-:W-:Y:S01]  /*6c10*/  @!PT LDS RZ, [RZ] ;  /* 0x00000000fffff984 */ /* 0x000fe20000000800 */
[----:B------:R3:W-:Y:S07]  /*6c20*/  MEMBAR.ALL.CTA ;  /* 0x0000000000007992 */ /* 0x0007ee0000008000 */
[----:B---3--:R-:W3:Y:S02]  /*6c30*/  FENCE.VIEW.ASYNC.S ;  /* 0x00000000000073c6 */ /* 0x008ee40000000000 */
[----:B---3--:R-:W-:Y:S06]  /*6c40*/  BAR.SYNC.DEFER_BLOCKING 0x1, 0x80 ;  /* 0x0042000000007b1d */ /* 0x008fec0000010000 */
[----:B------:R-:W-:Y:S05]  /*6c50*/  @P0 BRA `(.L_x_110) ;  /* 0x0000000000300947 */ /* 0x000fea0003800000 */
[----:B------:R-:W-:Y:S02]  /*6c60*/  UIADD3 UR4, UPT, UPT, UR44, 0x1200, URZ ;  /* 0x000012002c047890 */ /* 0x000fe4000fffe0ff */
[----:B------:R-:W-:Y:S02]  /*6c70*/  USHF.L.U32 UR9, UR45, 0x6, URZ ;  /* 0x000000062d097899 */ /* 0x000fe400080006ff */
[----:B------:R-:W-:Y:S02]  /*6c80*/  USHF.L.U32 UR10, UR46, 0x6, URZ ;  /* 0x000000062e0a7899 */ /* 0x000fe400080006ff */
[----:B------:R-:W-:Y:S01]  /*6c90*/  MOV R85, UR4 ;  /* 0x0000000400557c02 */ /* 0x000fe20008000f00 */
[----:B------:R-:W-:Y:S01]  /*6ca0*/  UIADD3 UR4, UP0, UPT, UR62, 0x680, URZ ;  /* 0x000006803e047890 */ /* 0x000fe2000ff1e0ff */
[----:B------:R-:W-:Y:S02]  /*6cb0*/  UMOV UR11, UR36 ;  /* 0x00000024000b7c82 */ /* 0x000fe40008000000 */
[----:B------:R-:W-:Y:S01]  /*6cc0*/  R2UR UR8, R85 ;  /* 0x00000000550872ca */ /* 0x000fe200000e0000 */
[----:B------:R-:W-:Y:S11]  /*6cd0*/  UIADD3.X UR5, UPT, UPT, URZ, UR63, URZ, UP0, !UPT ;  /* 0x0000003fff057290 */ /* 0x000ff600087fe4ff */
[----:B------:R-:W-:Y:S01]  /*6ce0*/  @!UPT UIADD3 URZ, UPT, UPT, URZ, URZ, URZ ;  /* 0x000000fffffff290 */ /* 0x000fe2000fffe0ff */
[----:B------:R3:W-:Y:S01]  /*6cf0*/  UTMASTG.3D [UR8], [UR4] ;  /* 0x00000008040073b5 */ /* 0x0007e20008010000 */
[----:B------:R0:W-:Y:S01]  /*6d00*/  UTMACMDFLUSH ;  /* 0x00000000000079b7 */ /* 0x0001e20000000000 */
[----:B---3--:R-:W-:Y:S04]  /*6d10*/  DEPBAR.LE SB0, 0x0 ;  /* 0x000080000000791a */ /* 0x008fe80000000000 */
.L_x_110:
[----:B------:R-:W-:Y:S05]  /*6d20*/  BSYNC.RECONVERGENT B0 ;  /* 0x0000000000007941 */ /* 0x000fea0003800200 */
.L_x_109:
[----:B------:R-:W-:Y:S01]  /*6d30*/  BAR.SYNC.DEFER_BLOCKING 0x1, 0x80 ;  /* 0x0042000000007b1d */ /* 0x000fe20000010000 */
[----:B------:R-:W-:Y:S01]  /*6d40*/  ISETP.NE.AND P0, PT, R81, 0x2, PT ;  /* 0x000000025100780c */ /* 0x000fe20003f05270 */
[----:B------:R-:W-:Y:S01]  /*6d50*/  UISETP.NE.AND UP0, UPT, UR47, URZ, UPT ;  /* 0x000000ff2f00728c */ /* 0x000fe2000bf05270 */
[----:B------:R-:W-:Y:S01]  /*6d60*/  ISETP.NE.AND P1, PT, R36, 0x4, PT ;  /* 0x000000042400780c */ /* 0x000fe20003f25270 */
[----:B------:R-:W-:Y:S01]  /*6d70*/  UIADD3 UR45, UPT, UPT, UR37, UR57, URZ ;  /* 0x00000039252d7290 */ /* 0x000fe2000fffe0ff */
[----:B------:R-:W-:Y:S01]  /*6d80*/  SEL R2, RZ, 0x1, P0 ;  /* 0x00000001ff027807 */ /* 0x000fe20000000000 */
[----:B------:R-:W-:Y:S01]  /*6d90*/  UIADD3 UR46, UPT, UPT, UR38, UR60, URZ ;  /* 0x0000003c262e7290 */ /* 0x000fe2000fffe0ff */
[----:B------:R-:W-:Y:S02]  /*6da0*/  SEL R0, RZ, 0x1, P1 ;  /* 0x00000001ff007807 */ /* 0x000fe40000800000 */
[----:B------:R-:W-:Y:S02]  /*6db0*/  LOP3.LUT R83, R83, R2, RZ, 0x3c, !PT ;  /* 0x0000000253537212 */ /* 0x000fe400078e3cff */
[----:B------:R-:W-:Y:S02]  /*6dc0*/  LOP3.LUT R84, R84, R0, RZ, 0x3c, !PT ;  /* 0x0000000054547212 */ /* 0x000fe400078e3cff */
[----:B------:R-:W-:Y:S02]  /*6dd0*/  SEL R81, R81, RZ, P0 ;  /* 0x000000ff51517207 */ /* 0x000fe40000000000 */
[----:B------:R-:W-:Y:S01]  /*6de0*/  SEL R36, R36, RZ, P1 ;  /* 0x000000ff24247207 */ /* 0x000fe20000800000 */
[----:B------:R-:W-:Y:S01]  /*6df0*/  UMOV UR36, UR51 ;  /* 0x0000003300247c82 */ /* 0x000fe20008000000 */
[----:B------:R-:W-:Y:S05]  /*6e00*/  BRA.U UP0, `(.L_x_111) ;  /* 0xffffffe5002c7547 */ /* 0x000fea000b83ffff */
[----:B------:R-:W-:Y:S05]  /*6e10*/  EXIT ;  /* 0x000000000000794d */ /* 0x000fea0003800000 */
.L_x_25:
[----:B--2---:R2:W3:Y:S02]  /*6e20*/  SYNCS.PHASECHK.TRANS64.TRYWAIT P0, [R0+URZ+0x160], R2 ;  /* 0x00016002000075a7 */ /* 0x0044e400080011ff */
[----:B---3--:R-:W-:Y:S05]  /*6e30*/  @!P0 NANOSLEEP.SYNCS 0x989680 ;  /* 0x009896800000895d */ /* 0x008fea0003900000 */
[----:B------:R-:W3:Y:S02]  /*6e40*/  @!P0 SYNCS.PHASECHK.TRANS64 P0, [R0+URZ+0x160], R2 ;  /* 0x00016002000085a7 */ /* 0x000ee400080010ff */
[----:B---3--:R-:W-:Y:S05]  /*6e50*/  @!P0 BRA `(.L_x_25) ;  /* 0xfffffffc00f08947 */ /* 0x008fea000383ffff */
[----:B------:R-:W-:Y:S05]  /*6e60*/  BRA `(.L_x_112) ;  /* 0xffffffa800c07947 */ /* 0x000fea000383ffff */
.L_x_28:
[----:B-1----:R-:W-:-:S07]  /*6e70*/  MOV R0, UR33 ;  /* 0x0000002100007c02 */ /* 0x002fce0008000f00 */
.L_x_113:
[----:B-1----:R1:W2:Y:S02]  /*6e80*/  SYNCS.PHASECHK.TRANS64.TRYWAIT P0, [R0+URZ+0x68], R3 ;  /* 0x00006803000075a7 */ /* 0x0022a400080011ff */
[----:B--2---:R-:W-:Y:S05]  /*6e90*/  @!P0 NANOSLEEP.SYNCS 0x989680 ;  /* 0x009896800000895d */ /* 0x004fea0003900000 */
[----:B------:R-:W2:Y:S02]  /*6ea0*/  @!P0 SYNCS.PHASECHK.TRANS64 P0, [R0+URZ+0x68], R3 ;  /* 0x00006803000085a7 */ /* 0x000ea400080010ff */
[----:B--2---:R-:W-:Y:S05]  /*6eb0*/  @!P0 BRA `(.L_x_113) ;  /* 0xfffffffc00f08947 */ /* 0x004fea000383ffff */
[----:B------:R-:W-:Y:S05]  /*6ec0*/  BRA `(.L_x_27) ;  /* 0xffffffac00087947 */ /* 0x000fea000383ffff */
.L_x_35:
[----:B-1----:R-:W-:-:S07]  /*6ed0*/  MOV R0, UR17 ;  /* 0x0000001100007c02 */ /* 0x002fce0008000f00 */
.L_x_114:
[----:B-1----:R1:W2:Y:S02]  /*6ee0*/  SYNCS.PHASECHK.TRANS64.TRYWAIT P0, [R0+URZ+0x68], R3 ;  /* 0x00006803000075a7 */ /* 0x0022a400080011ff */
[----:B--2---:R-:W-:Y:S05]  /*6ef0*/  @!P0 NANOSLEEP.SYNCS 0x989680 ;  /* 0x009896800000895d */ /* 0x004fea0003900000 */
[----:B------:R-:W2:Y:S02]  /*6f00*/  @!P0 SYNCS.PHASECHK.TRANS64 P0, [R0+URZ+0x68], R3 ;  /* 0x00006803000085a7 */ /* 0x000ea400080010ff */
[----:B--2---:R-:W-:Y:S05]  /*6f10*/  @!P0 BRA `(.L_x_114) ;  /* 0xfffffffc00f08947 */ /* 0x004fea000383ffff */
[----:B------:R-:W-:Y:S05]  /*6f20*/  BRA `(.L_x_34) ;  /* 0xffffffac00c47947 */ /* 0x000fea000383ffff */
.L_x_40:
[----:B-1----:R1:W2:Y:S02]  /*6f30*/  SYNCS.PHASECHK.TRANS64.TRYWAIT P0, [R3+URZ+0xf0], R0 ;  /* 0x0000f000030075a7 */ /* 0x0022a400080011ff */
[----:B--2---:R-:W-:Y:S05]  /*6f40*/  @!P0 NANOSLEEP.SYNCS 0x989680 ;  /* 0x009896800000895d */ /* 0x004fea0003900000 */
[----:B------:R-:W2:Y:S02]  /*6f50*/  @!P0 SYNCS.PHASECHK.TRANS64 P0, [R3+URZ+0xf0], R0 ;  /* 0x0000f000030085a7 */ /* 0x000ea400080010ff */
[----:B--2---:R-:W-:Y:S05]  /*6f60*/  @!P0 BRA `(.L_x_40) ;  /* 0xfffffffc00f08947 */ /* 0x004fea000383ffff */
[----:B------:R-:W-:Y:S05]  /*6f70*/  BRA `(.L_x_115) ;  /* 0xffffffb000687947 */ /* 0x000fea000383ffff */
.L_x_44:
[----:B------:R-:W-:-:S07]  /*6f80*/  MOV R0, UR4 ;  /* 0x0000000400007c02 */ /* 0x000fce0008000f00 */
.L_x_116:
[----:B-1----:R1:W2:Y:S02]  /*6f90*/  SYNCS.PHASECHK.TRANS64.TRYWAIT P0, [R0+URZ], R2 ;  /* 0x00000002000075a7 */ /* 0x0022a400080011ff */
[----:B--2---:R-:W-:Y:S05]  /*6fa0*/  @!P0 NANOSLEEP.SYNCS 0x989680 ;  /* 0x009896800000895d */ /* 0x004fea0003900000 */
[----:B------:R-:W2:Y:S02]  /*6fb0*/  @!P0 SYNCS.PHASECHK.TRANS64 P0, [R0+URZ], R2 ;  /* 0x00000002000085a7 */ /* 0x000ea400080010ff */
[----:B--2---:R-:W-:Y:S05]  /*6fc0*/  @!P0 BRA `(.L_x_116) ;  /* 0xfffffffc00f08947 */ /* 0x004fea000383ffff */
[----:B------:R-:W-:Y:S05]  /*6fd0*/  BRA `(.L_x_117) ;  /* 0xffffffb8000c7947 */ /* 0x000fea000383ffff */
.L_x_45:
[----:B------:R-:W-:-:S07]  /*6fe0*/  MOV R0, UR5 ;  /* 0x0000000500007c02 */ /* 0x000fce0008000f00 */
.L_x_118:
[----:B-1----:R1:W2:Y:S02]  /*6ff0*/  SYNCS.PHASECHK.TRANS64.TRYWAIT P0, [R0+URZ], R3 ;  /* 0x00000003000075a7 */ /* 0x0022a400080011ff */
[----:B--2---:R-:W-:Y:S05]  /*7000*/  @!P0 NANOSLEEP.SYNCS 0x989680 ;  /* 0x009896800000895d */ /* 0x004fea0003900000 */
[----:B------:R-:W2:Y:S02]  /*7010*/  @!P0 SYNCS.PHASECHK.TRANS64 P0, [R0+URZ], R3 ;  /* 0x00000003000085a7 */ /* 0x000ea400080010ff */
[----:B--2---:R-:W-:Y:S05]  /*7020*/  @!P0 BRA `(.L_x_118) ;  /* 0xfffffffc00f08947 */ /* 0x004fea000383ffff */
[----:B------:R-:W-:Y:S05]  /*7030*/  BRA `(.L_x_119) ;  /* 0xffffffb800187947 */ /* 0x000fea000383ffff */
.L_x_46:
[----:B------:R-:W-:-:S07]  /*7040*/  MOV R0, UR5 ;  /* 0x0000000500007c02 */ /* 0x000fce0008000f00 */
.L_x_120:
[----:B-1----:R1:W2:Y:S02]  /*7050*/  SYNCS.PHASECHK.TRANS64.TRYWAIT P0, [R0+URZ], R3 ;  /* 0x00000003000075a7 */ /* 0x0022a400080011ff */
[----:B--2---:R-:W-:Y:S05]  /*7060*/  @!P0 NANOSLEEP.SYNCS 0x989680 ;  /* 0x009896800000895d */ /* 0x004fea0003900000 */
[----:B------:R-:W2:Y:S02]  /*7070*/  @!P0 SYNCS.PHASECHK.TRANS64 P0, [R0+URZ], R3 ;  /* 0x00000003000085a7 */ /* 0x000ea400080010ff */
[----:B--2---:R-:W-:Y:S05]  /*7080*/  @!P0 BRA `(.L_x_120) ;  /* 0xfffffffc00f08947 */ /* 0x004fea000383ffff */
[----:B------:R-:W-:Y:S05]  /*7090*/  BRA `(.L_x_121) ;  /* 0xffffffb800247947 */ /* 0x000fea000383ffff */
.L_x_47:
[----:B------:R-:W-:-:S07]  /*70a0*/  MOV R0, UR5 ;  /* 0x0000000500007c02 */ /* 0x000fce0008000f00 */
.L_x_122:
[----:B-1----:R1:W2:Y:S02]  /*70b0*/  SYNCS.PHASECHK.TRANS64.TRYWAIT P0, [R0+URZ], R3 ;  /* 0x00000003000075a7 */ /* 0x0022a400080011ff */
[----:B--2---:R-:W-:Y:S05]  /*70c0*/  @!P0 NANOSLEEP.SYNCS 0x989680 ;  /* 0x009896800000895d */ /* 0x004fea0003900000 */
[----:B------:R-:W2:Y:S02]  /*70d0*/  @!P0 SYNCS.PHASECHK.TRANS64 P0, [R0+URZ], R3 ;  /* 0x00000003000085a7 */ /* 0x000ea400080010ff */
[----:B--2---:R-:W-:Y:S05]  /*70e0*/  @!P0 BRA `(.L_x_122) ;  /* 0xfffffffc00f08947 */ /* 0x004fea000383ffff */
[----:B------:R-:W-:Y:S05]  /*70f0*/  BRA `(.L_x_123) ;  /* 0xffffffb800307947 */ /* 0x000fea000383ffff */
.L_x_48:
[----:B------:R-:W-:-:S07]  /*7100*/  MOV R0, UR5 ;  /* 0x0000000500007c02 */ /* 0x000fce0008000f00 */
.L_x_124:
[----:B-1----:R1:W2:Y:S02]  /*7110*/  SYNCS.PHASECHK.TRANS64.TRYWAIT P0, [R0+URZ], R3 ;  /* 0x00000003000075a7 */ /* 0x0022a400080011ff */
[----:B--2---:R-:W-:Y:S05]  /*7120*/  @!P0 NANOSLEEP.SYNCS 0x989680 ;  /* 0x009896800000895d */ /* 0x004fea0003900000 */
[----:B------:R-:W2:Y:S02]  /*7130*/  @!P0 SYNCS.PHASECHK.TRANS64 P0, [R0+URZ], R3 ;  /* 0x00000003000085a7 */ /* 0x000ea400080010ff */
[----:B--2---:R-:W-:Y:S05]  /*7140*/  @!P0 BRA `(.L_x_124) ;  /* 0xfffffffc00f08947 */ /* 0x004fea000383ffff */
[----:B------:R-:W-:Y:S05]  /*7150*/  BRA `(.L_x_125) ;  /* 0xffffffb8003c7947 */ /* 0x000fea000383ffff */
.L_x_49:
[----:B------:R-:W-:-:S07]  /*7160*/  MOV R0, UR5 ;  /* 0x0000000500007c02 */ /* 0x000fce0008000f00 */
.L_x_126:
[----:B-1----:R1:W2:Y:S02]  /*7170*/  SYNCS.PHASECHK.TRANS64.TRYWAIT P0, [R0+URZ], R3 ;  /* 0x00000003000075a7 */ /* 0x0022a400080011ff */
[----:B--2---:R-:W-:Y:S05]  /*7180*/  @!P0 NANOSLEEP.SYNCS 0x989680 ;  /* 0x009896800000895d */ /* 0x004fea0003900000 */
[----:B------:R-:W2:Y:S02]  /*7190*/  @!P0 SYNCS.PHASECHK.TRANS64 P0, [R0+URZ], R3 ;  /* 0x00000003000085a7 */ /* 0x000ea400080010ff */
[----:B--2---:R-:W-:Y:S05]  /*71a0*/  @!P0 BRA `(.L_x_126) ;  /* 0xfffffffc00f08947 */ /* 0x004fea000383ffff */
[----:B------:R-:W-:Y:S05]  /*71b0*/  BRA `(.L_x_127) ;  /* 0xffffffb800487947 */ /* 0x000fea000383ffff */
.L_x_50:
[----:B------:R-:W-:-:S07]  /*71c0*/  MOV R0, UR5 ;  /* 0x0000000500007c02 */ /* 0x000fce0008000f00 */
.L_x_128:
[----:B-1----:R1:W2:Y:S02]  /*71d0*/  SYNCS.PHASECHK.TRANS64.TRYWAIT P0, [R0+URZ], R3 ;  /* 0x00000003000075a7 */ /* 0x0022a400080011ff */
[----:B--2---:R-:W-:Y:S05]  /*71e0*/  @!P0 NANOSLEEP.SYNCS 0x989680 ;  /* 0x009896800000895d */ /* 0x004fea0003900000 */
[----:B------:R-:W2:Y:S02]  /*71f0*/  @!P0 SYNCS.PHASECHK.TRANS64 P0, [R0+URZ], R3 ;  /* 0x00000003000085a7 */ /* 0x000ea400080010ff */
[----:B--2---:R-:W-:Y:S05]  /*7200*/  @!P0 BRA `(.L_x_128) ;  /* 0xfffffffc00f08947 */ /* 0x004fea000383ffff */
[----:B------:R-:W-:Y:S05]  /*7210*/  BRA `(.L_x_129) ;  /* 0xffffffb800547947 */ /* 0x000fea000383ffff */
.L_x_51:
[----:B------:R-:W-:-:S07]  /*7220*/  MOV R0, UR5 ;  /* 0x0000000500007c02 */ /* 0x000fce0008000f00 */
.L_x_130:
[----:B-1----:R1:W2:Y:S02]  /*7230*/  SYNCS.PHASECHK.TRANS64.TRYWAIT P0, [R0+URZ], R3 ;  /* 0x00000003000075a7 */ /* 0x0022a400080011ff */
[----:B--2---:R-:W-:Y:S05]  /*7240*/  @!P0 NANOSLEEP.SYNCS 0x989680 ;  /* 0x009896800000895d */ /* 0x004fea0003900000 */
[----:B------:R-:W2:Y:S02]  /*7250*/  @!P0 SYNCS.PHASECHK.TRANS64 P0, [R0+URZ], R3 ;  /* 0x00000003000085a7 */ /* 0x000ea400080010ff */
[----:B--2---:R-:W-:Y:S05]  /*7260*/  @!P0 BRA `(.L_x_130) ;  /* 0xfffffffc00f08947 */ /* 0x004fea000383ffff */
[----:B------:R-:W-:Y:S05]  /*7270*/  BRA `(.L_x_131) ;  /* 0xffffffb800607947 */ /* 0x000fea000383ffff */
.L_x_52:
[----:B------:R-:W-:-:S07]  /*7280*/  MOV R0, UR5 ;  /* 0x0000000500007c02 */ /* 0x000fce0008000f00 */
.L_x_132:
[----:B-1----:R1:W2:Y:S02]  /*7290*/  SYNCS.PHASECHK.TRANS64.TRYWAIT P0, [R0+URZ], R3 ;  /* 0x00000003000075a7 */ /* 0x0022a400080011ff */
[----:B--2---:R-:W-:Y:S05]  /*72a0*/  @!P0 NANOSLEEP.SYNCS 0x989680 ;  /* 0x009896800000895d */ /* 0x004fea0003900000 */
[----:B------:R-:W2:Y:S02]  /*72b0*/  @!P0 SYNCS.PHASECHK.TRANS64 P0, [R0+URZ], R3 ;  /* 0x00000003000085a7 */ /* 0x000ea400080010ff */
[----:B--2---:R-:W-:Y:S05]  /*72c0*/  @!P0 BRA `(.L_x_132) ;  /* 0xfffffffc00f08947 */ /* 0x004fea000383ffff */
[----:B------:R-:W-:Y:S05]  /*72d0*/  BRA `(.L_x_133) ;  /* 0xffffffb8006c7947 */ /* 0x000fea000383ffff */
.L_x_53:
[----:B------:R-:W-:-:S07]  /*72e0*/  MOV R0, UR5 ;  /* 0x0000000500007c02 */ /* 0x000fce0008000f00 */
.L_x_134:
[----:B-1----:R1:W2:Y:S02]  /*72f0*/  SYNCS.PHASECHK.TRANS64.TRYWAIT P0, [R0+URZ], R3 ;  /* 0x00000003000075a7 */ /* 0x0022a400080011ff */
[----:B--2---:R-:W-:Y:S05]  /*7300*/  @!P0 NANOSLEEP.SYNCS 0x989680 ;  /* 0x009896800000895d */ /* 0x004fea0003900000 */
[----:B------:R-:W2:Y:S02]  /*7310*/  @!P0 SYNCS.PHASECHK.TRANS64 P0, [R0+URZ], R3 ;  /* 0x00000003000085a7 */ /* 0x000ea400080010ff */
[----:B--2---:R-:W-:Y:S05]  /*7320*/  @!P0 BRA `(.L_x_134) ;  /* 0xfffffffc00f08947 */ /* 0x004fea000383ffff */
[----:B------:R-:W-:Y:S05]  /*7330*/  BRA `(.L_x_135) ;  /* 0xffffffb800787947 */ /* 0x000fea000383ffff */
.L_x_54:
[----:B------:R-:W-:-:S07]  /*7340*/  MOV R0, UR5 ;  /* 0x0000000500007c02 */ /* 0x000fce0008000f00 */
.L_x_136:
[----:B-1----:R1:W2:Y:S02]  /*7350*/  SYNCS.PHASECHK.TRANS64.TRYWAIT P0, [R0+URZ], R3 ;  /* 0x00000003000075a7 */ /* 0x0022a400080011ff */
[----:B--2---:R-:W-:Y:S05]  /*7360*/  @!P0 NANOSLEEP.SYNCS 0x989680 ;  /* 0x009896800000895d */ /* 0x004fea0003900000 */
[----:B------:R-:W2:Y:S02]  /*7370*/  @!P0 SYNCS.PHASECHK.TRANS64 P0, [R0+URZ], R3 ;  /* 0x00000003000085a7 */ /* 0x000ea400080010ff */
[----:B--2---:R-:W-:Y:S05]  /*7380*/  @!P0 BRA `(.L_x_136) ;  /* 0xfffffffc00f08947 */ /* 0x004fea000383ffff */
[----:B------:R-:W-:Y:S05]  /*7390*/  BRA `(.L_x_137) ;  /* 0xffffffb800847947 */ /* 0x000fea000383ffff */
.L_x_55:
[----:B------:R-:W-:-:S07]  /*73a0*/  MOV R0, UR5 ;  /* 0x0000000500007c02 */ /* 0x000fce0008000f00 */
.L_x_138:
[----:B-1----:R1:W2:Y:S02]  /*73b0*/  SYNCS.PHASECHK.TRANS64.TRYWAIT P0, [R0+URZ], R3 ;  /* 0x00000003000075a7 */ /* 0x0022a400080011ff */
[----:B--2---:R-:W-:Y:S05]  /*73c0*/  @!P0 NANOSLEEP.SYNCS 0x989680 ;  /* 0x009896800000895d */ /* 0x004fea0003900000 */
[----:B------:R-:W2:Y:S02]  /*73d0*/  @!P0 SYNCS.PHASECHK.TRANS64 P0, [R0+URZ], R3 ;  /* 0x00000003000085a7 */ /* 0x000ea400080010ff */
[----:B--2---:R-:W-:Y:S05]  /*73e0*/  @!P0 BRA `(.L_x_138) ;  /* 0xfffffffc00f08947 */ /* 0x004fea000383ffff */
[----:B------:R-:W-:Y:S05]  /*73f0*/  BRA `(.L_x_139) ;  /* 0xffffffb800907947 */ /* 0x000fea000383ffff */
.L_x_58:
[----:B-1----:R1:W2:Y:S02]  /*7400*/  SYNCS.PHASECHK.TRANS64.TRYWAIT P0, [R2+URZ+0x150], R4 ;  /* 0x00015004020075a7 */ /* 0x0022a400080011ff */
[----:B--2---:R-:W-:Y:S05]  /*7410*/  @!P0 NANOSLEEP.SYNCS 0x989680 ;  /* 0x009896800000895d */ /* 0x004fea0003900000 */
[----:B------:R-:W2:Y:S02]  /*7420*/  @!P0 SYNCS.PHASECHK.TRANS64 P0, [R2+URZ+0x150], R4 ;  /* 0x00015004020085a7 */ /* 0x000ea400080010ff */
[----:B--2---:R-:W-:Y:S05]  /*7430*/  @!P0 BRA `(.L_x_58) ;  /* 0xfffffffc00f08947 */ /* 0x004fea000383ffff */
[----:B------:R-:W-:Y:S05]  /*7440*/  BRA `(.L_x_140) ;  /* 0xffffffb800ec7947 */ /* 0x000fea000383ffff */
.L_x_59:
[----:B------:R-:W-:-:S07]  /*7450*/  MOV R2, UR4 ;  /* 0x0000000400027c02 */ /* 0x000fce0008000f00 */
.L_x_141:
[----:B-1----:R1:W2:Y:S02]  /*7460*/  SYNCS.PHASECHK.TRANS64.TRYWAIT P0, [R2+URZ+0x100], R5 ;  /* 0x00010005020075a7 */ /* 0x0022a400080011ff */
[----:B--2---:R-:W-:Y:S05]  /*7470*/  @!P0 NANOSLEEP.SYNCS 0x989680 ;  /* 0x009896800000895d */ /* 0x004fea0003900000 */
[----:B------:R-:W2:Y:S02]  /*7480*/  @!P0 SYNCS.PHASECHK.TRANS64 P0, [R2+URZ+0x100], R5 ;  /* 0x00010005020085a7 */ /* 0x000ea400080010ff */
[----:B--2---:R-:W-:Y:S05]  /*7490*/  @!P0 BRA `(.L_x_141) ;  /* 0xfffffffc00f08947 */ /* 0x004fea000383ffff */
[----:B------:R-:W-:Y:S05]  /*74a0*/  BRA `(.L_x_142) ;  /* 0xffffffb800fc7947 */ /* 0x000fea000383ffff */
.L_x_60:
[----:B-1----:R1:W2:Y:S02]  /*74b0*/  SYNCS.PHASECHK.TRANS64.TRYWAIT P1, [R2+URZ+0xf0], R4 ;  /* 0x0000f004020075a7 */ /* 0x0022a400080211ff */
[----:B--2---:R-:W-:Y:S05]  /*74c0*/  @!P1 NANOSLEEP.SYNCS 0x989680 ;  /* 0x009896800000995d */ /* 0x004fea0003900000 */
[----:B------:R-:W2:Y:S02]  /*74d0*/  @!P1 SYNCS.PHASECHK.TRANS64 P1, [R2+URZ+0xf0], R4 ;  /* 0x0000f004020095a7 */ /* 0x000ea400080210ff */
[----:B--2---:R-:W-:Y:S05]  /*74e0*/  @!P1 BRA `(.L_x_60) ;  /* 0xfffffffc00f09947 */ /* 0x004fea000383ffff */
[----:B------:R-:W-:Y:S05]  /*74f0*/  BRA `(.L_x_143) ;  /* 0xffffffbc002c7947 */ /* 0x000fea000383ffff */
.L_x_63:
[----:B------:R-:W-:-:S07]  /*7500*/  MOV R0, UR4 ;  /* 0x0000000400007c02 */ /* 0x000fce0008000f00 */
.L_x_144:
[----:B-1----:R1:W2:Y:S02]  /*7510*/  SYNCS.PHASECHK.TRANS64.TRYWAIT P0, [R0+URZ+0x100], R2 ;  /* 0x00010002000075a7 */ /* 0x0022a400080011ff */
[----:B--2---:R-:W-:Y:S05]  /*7520*/  @!P0 NANOSLEEP.SYNCS 0x989680 ;  /* 0x009896800000895d */ /* 0x004fea0003900000 */
[----:B------:R-:W2:Y:S02]  /*7530*/  @!P0 SYNCS.PHASECHK.TRANS64 P0, [R0+URZ+0x100], R2 ;  /* 0x00010002000085a7 */ /* 0x000ea400080010ff */
[----:B--2---:R-:W-:Y:S05]  /*7540*/  @!P0 BRA `(.L_x_144) ;  /* 0xfffffffc00f08947 */ /* 0x004fea000383ffff */
[----:B------:R-:W-:Y:S05]  /*7550*/  BRA `(.L_x_62) ;  /* 0xffffffbc00807947 */ /* 0x000fea000383ffff */
.L_x_70:
[----:B-1----:R1:W2:Y:S02]  /*7560*/  SYNCS.PHASECHK.TRANS64.TRYWAIT P1, [R0+URZ+0xf0], R2 ;  /* 0x0000f002000075a7 */ /* 0x0022a400080211ff */
[----:B--2---:R-:W-:Y:S05]  /*7570*/  @!P1 NANOSLEEP.SYNCS 0x989680 ;  /* 0x009896800000995d */ /* 0x004fea0003900000 */
[----:B------:R-:W2:Y:S02]  /*7580*/  @!P1 SYNCS.PHASECHK.TRANS64 P1, [R0+URZ+0xf0], R2 ;  /* 0x0000f002000095a7 */ /* 0x000ea400080210ff */
[----:B--2---:R-:W-:Y:S05]  /*7590*/  @!P1 BRA `(.L_x_70) ;  /* 0xfffffffc00f09947 */ /* 0x004fea000383ffff */
[----:B------:R-:W-:Y:S05]  /*75a0*/  BRA `(.L_x_145) ;  /* 0xffffffc000f47947 */ /* 0x000fea000383ffff */
.L_x_71:
[----:B------:R-:W-:-:S07]  /*75b0*/  MOV R2, UR31 ;  /* 0x0000001f00027c02 */ /* 0x000fce0008000f00 */
.L_x_146:
[----:B-1----:R1:W2:Y:S02]  /*75c0*/  SYNCS.PHASECHK.TRANS64.TRYWAIT P0, [R2+URZ+0x130], R0 ;  /* 0x00013000020075a7 */ /* 0x0022a400080011ff */
[----:B--2---:R-:W-:Y:S05]  /*75d0*/  @!P0 NANOSLEEP.SYNCS 0x989680 ;  /* 0x009896800000895d */ /* 0x004fea0003900000 */
[----:B------:R-:W2:Y:S02]  /*75e0*/  @!P0 SYNCS.PHASECHK.TRANS64 P0, [R2+URZ+0x130], R0 ;  /* 0x00013000020085a7 */ /* 0x000ea400080010ff */
[----:B--2---:R-:W-:Y:S05]  /*75f0*/  @!P0 BRA `(.L_x_146) ;  /* 0xfffffffc00f08947 */ /* 0x004fea000383ffff */
[----:B------:R-:W-:Y:S05]  /*7600*/  BRA `(.L_x_147) ;  /* 0xffffffc400447947 */ /* 0x000fea000383ffff */
.L_x_74:
[----:B------:R-:W-:Y:S07]  /*7610*/  MOV R0, UR5 ;  /* 0x0000000500007c02 */ /* 0x000fee0008000f00 */
.L_x_148:
[----:B-1----:R1:W2:Y:S02]  /*7620*/  SYNCS.PHASECHK.TRANS64.TRYWAIT P0, [R0+URZ], R2 ;  /* 0x00000002000075a7 */ /* 0x0022a400080011ff */
[----:B--2---:R-:W-:Y:S05]  /*7630*/  @!P0 NANOSLEEP.SYNCS 0x989680 ;  /* 0x009896800000895d */ /* 0x004fea0003900000 */
[----:B------:R-:W2:Y:S02]  /*7640*/  @!P0 SYNCS.PHASECHK.TRANS64 P0, [R0+URZ], R2 ;  /* 0x00000002000085a7 */ /* 0x000ea400080010ff */
[----:B--2---:R-:W-:Y:S05]  /*7650*/  @!P0 BRA `(.L_x_148) ;  /* 0xfffffffc00f08947 */ /* 0x004fea000383ffff */
[----:B------:R-:W-:Y:S05]  /*7660*/  BRA `(.L_x_73) ;  /* 0xffffffc400607947 */ /* 0x000fea000383ffff */
.L_x_77:
[----:B------:R-:W-:-:S07]  /*7670*/  MOV R0, UR4 ;  /* 0x0000000400007c02 */ /* 0x000fce0008000f00 */
.L_x_149:
[----:B--2---:R2:W4:Y:S02]  /*7680*/  SYNCS.PHASECHK.TRANS64.TRYWAIT P0, [R0+URZ], R2 ;  /* 0x00000002000075a7 */ /* 0x00452400080011ff */
[----:B----4-:R-:W-:Y:S05]  /*7690*/  @!P0 NANOSLEEP.SYNCS 0x989680 ;  /* 0x009896800000895d */ /* 0x010fea0003900000 */
[----:B------:R-:W4:Y:S02]  /*76a0*/  @!P0 SYNCS.PHASECHK.TRANS64 P0, [R0+URZ], R2 ;  /* 0x00000002000085a7 */ /* 0x000f2400080010ff */
[----:B----4-:R-:W-:Y:S05]  /*76b0*/  @!P0 BRA `(.L_x_149) ;  /* 0xfffffffc00f08947 */ /* 0x010fea000383ffff */
[----:B------:R-:W-:Y:S05]  /*76c0*/  BRA `(.L_x_150) ;  /* 0xffffffc8003c7947 */ /* 0x000fea000383ffff */
.L_x_78:
[----:B------:R-:W-:-:S07]  /*76d0*/  MOV R0, UR5 ;  /* 0x0000000500007c02 */ /* 0x000fce0008000f00 */
.L_x_151:
[----:B-1----:R1:W2:Y:S02]  /*76e0*/  SYNCS.PHASECHK.TRANS64.TRYWAIT P0, [R0+URZ], R3 ;  /* 0x00000003000075a7 */ /* 0x0022a400080011ff */
[----:B--2---:R-:W-:Y:S05]  /*76f0*/  @!P0 NANOSLEEP.SYNCS 0x989680 ;  /* 0x009896800000895d */ /* 0x004fea0003900000 */
[----:B------:R-:W2:Y:S02]  /*7700*/  @!P0 SYNCS.PHASECHK.TRANS64 P0, [R0+URZ], R3 ;  /* 0x00000003000085a7 */ /* 0x000ea400080010ff */
[----:B--2---:R-:W-:Y:S05]  /*7710*/  @!P0 BRA `(.L_x_151) ;  /* 0xfffffffc00f08947 */ /* 0x004fea000383ffff */
[----:B------:R-:W-:Y:S05]  /*7720*/  BRA `(.L_x_152) ;  /* 0xffffffc800487947 */ /* 0x000fea000383ffff */
.L_x_79:
[----:B------:R-:W-:-:S07]  /*7730*/  MOV R0, UR5 ;  /* 0x0000000500007c02 */ /* 0x000fce0008000f00 */
.L_x_153:
[----:B-1----:R1:W2:Y:S02]  /*7740*/  SYNCS.PHASECHK.TRANS64.TRYWAIT P0, [R0+URZ], R3 ;  /* 0x00000003000075a7 */ /* 0x0022a400080011ff */
[----:B--2---:R-:W-:Y:S05]  /*7750*/  @!P0 NANOSLEEP.SYNCS 0x989680 ;  /* 0x009896800000895d */ /* 0x004fea0003900000 */
[----:B------:R-:W2:Y:S02]  /*7760*/  @!P0 SYNCS.PHASECHK.TRANS64 P0, [R0+URZ], R3 ;  /* 0x00000003000085a7 */ /* 0x000ea400080010ff */
[----:B--2---:R-:W-:Y:S05]  /*7770*/  @!P0 BRA `(.L_x_153) ;  /* 0xfffffffc00f08947 */ /* 0x004fea000383ffff */
[----:B------:R-:W-:Y:S05]  /*7780*/  BRA `(.L_x_154) ;  /* 0xffffffc800547947 */ /* 0x000fea000383ffff */
.L_x_80:
[----:B-1----:R-:W-:-:S07]  /*7790*/  MOV R0, UR4 ;  /* 0x0000000400007c02 */ /* 0x002fce0008000f00 */
.L_x_155:
[----:B-1----:R1:W2:Y:S02]  /*77a0*/  SYNCS.PHASECHK.TRANS64.TRYWAIT P0, [R0+URZ], R2 ;  /* 0x00000002000075a7 */ /* 0x0022a400080011ff */
[----:B--2---:R-:W-:Y:S05]  /*77b0*/  @!P0 NANOSLEEP.SYNCS 0x989680 ;  /* 0x009896800000895d */ /* 0x004fea0003900000 */
[----:B------:R-:W2:Y:S02]  /*77c0*/  @!P0 SYNCS.PHASECHK.TRANS64 P0, [R0+URZ], R2 ;  /* 0x00000002000085a7 */ /* 0x000ea400080010ff */
[----:B--2---:R-:W-:Y:S05]  /*77d0*/  @!P0 BRA `(.L_x_155) ;  /* 0xfffffffc00f08947 */ /* 0x004fea000383ffff */
[----:B------:R-:W-:Y:S05]  /*77e0*/  BRA `(.L_x_156) ;  /* 0xffffffc800607947 */ /* 0x000fea000383ffff */
.L_x_85:
[----:B--2---:R2:W3:Y:S02]  /*77f0*/  SYNCS.PHASECHK.TRANS64.TRYWAIT P0, [R7+URZ+0xf0], R0 ;  /* 0x0000f000070075a7 */ /* 0x0044e400080011ff */
[----:B---3--:R-:W-:Y:S05]  /*7800*/  @!P0 NANOSLEEP.SYNCS 0x989680 ;  /* 0x009896800000895d */ /* 0x008fea0003900000 */
[----:B------:R-:W3:Y:S02]  /*7810*/  @!P0 SYNCS.PHASECHK.TRANS64 P0, [R7+URZ+0xf0], R0 ;  /* 0x0000f000070085a7 */ /* 0x000ee400080010ff */
[----:B---3--:R-:W-:Y:S05]  /*7820*/  @!P0 BRA `(.L_x_85) ;  /* 0xfffffffc00f08947 */ /* 0x008fea000383ffff */
[----:B------:R-:W-:Y:S05]  /*7830*/  BRA `(.L_x_157) ;  /* 0xffffffcc00747947 */ /* 0x000fea000383ffff */
.L_x_88:
[----:B-1----:R-:W-:Y:S07]  /*7840*/  MOV R0, UR17 ;  /* 0x0000001100007c02 */ /* 0x002fee0008000f00 */
.L_x_158:
[----:B-1----:R1:W2:Y:S02]  /*7850*/  SYNCS.PHASECHK.TRANS64.TRYWAIT P2, [R0+URZ+0xe8], R7 ;  /* 0x0000e807000075a7 */ /* 0x0022a400080411ff */
[----:B--2---:R-:W-:Y:S05]  /*7860*/  @!P2 NANOSLEEP.SYNCS 0x989680 ;  /* 0x009896800000a95d */ /* 0x004fea0003900000 */
[----:B------:R-:W2:Y:S02]  /*7870*/  @!P2 SYNCS.PHASECHK.TRANS64 P2, [R0+URZ+0xe8], R7 ;  /* 0x0000e8070000a5a7 */ /* 0x000ea400080410ff */
[----:B--2---:R-:W-:Y:S05]  /*7880*/  @!P2 BRA `(.L_x_158) ;  /* 0xfffffffc00f0a947 */ /* 0x004fea000383ffff */
[----:B------:R-:W-:Y:S05]  /*7890*/  BRA `(.L_x_87) ;  /* 0xffffffd000d47947 */ /* 0x000fea000383ffff */
.L_x_91:
[----:B-1----:R-:W-:Y:S07]  /*78a0*/  MOV R0, UR17 ;  /* 0x0000001100007c02 */ /* 0x002fee0008000f00 */
.L_x_159:
[----:B-1----:R1:W2:Y:S02]  /*78b0*/  SYNCS.PHASECHK.TRANS64.TRYWAIT P0, [R0+URZ+0xd8], R6 ;  /* 0x0000d806000075a7 */ /* 0x0022a400080011ff */
[----:B--2---:R-:W-:Y:S05]  /*78c0*/  @!P0 NANOSLEEP.SYNCS 0x989680 ;  /* 0x009896800000895d */ /* 0x004fea0003900000 */
[----:B------:R-:W2:Y:S02]  /*78d0*/  @!P0 SYNCS.PHASECHK.TRANS64 P0, [R0+URZ+0xd8], R6 ;  /* 0x0000d806000085a7 */ /* 0x000ea400080010ff */
[----:B--2---:R-:W-:Y:S05]  /*78e0*/  @!P0 BRA `(.L_x_159) ;  /* 0xfffffffc00f08947 */ /* 0x004fea000383ffff */
[----:B------:R-:W-:Y:S05]  /*78f0*/  BRA `(.L_x_160) ;  /* 0xffffffd400247947 */ /* 0x000fea000383ffff */
.L_x_94:
[----:B---3--:R3:W1:Y:S02]  /*7900*/  SYNCS.PHASECHK.TRANS64.TRYWAIT P0, [R3+URZ+0xf0], R0 ;  /* 0x0000f000030075a7 */ /* 0x00866400080011ff */
[----:B-1----:R-:W-:Y:S05]  /*7910*/  @!P0 NANOSLEEP.SYNCS 0x989680 ;  /* 0x009896800000895d */ /* 0x002fea0003900000 */
[----:B------:R-:W1:Y:S02]  /*7920*/  @!P0 SYNCS.PHASECHK.TRANS64 P0, [R3+URZ+0xf0], R0 ;  /* 0x0000f000030085a7 */ /* 0x000e6400080010ff */
[----:B-1----:R-:W-:Y:S05]  /*7930*/  @!P0 BRA `(.L_x_94) ;  /* 0xfffffffc00f08947 */ /* 0x002fea000383ffff */
[----:B------:R-:W-:Y:S05]  /*7940*/  BRA `(.L_x_161) ;  /* 0xffffffd800707947 */ /* 0x000fea000383ffff */
.L_x_105:
[----:B-1----:R-:W-:Y:S04]  /*7950*/  MOV R0, UR44 ;  /* 0x0000002c00007c02 */ /* 0x002fe80008000f00 */
[----:B------:R1:W2:Y:S03]  /*7960*/  SYNCS.PHASECHK.TRANS64.TRYWAIT P1, [R0+URZ+0xd0], R4 ;  /* 0x0000d004000075a7 */ /* 0x0002a600080211ff */
[----:B--2---:R-:W-:Y:S05]  /*7970*/  @!P1 NANOSLEEP.SYNCS 0x989680 ;  /* 0x009896800000995d */ /* 0x004fea0003900000 */
[----:B------:R-:W2:Y:S02]  /*7980*/  @!P1 SYNCS.PHASECHK.TRANS64 P1, [R0+URZ+0xd0], R4 ;  /* 0x0000d004000095a7 */ /* 0x000ea400080210ff */
[----:B--2---:R-:W-:Y:S05]  /*7990*/  @!P1 BRA `(.L_x_105) ;  /* 0xfffffffc00ec9947 */ /* 0x004fea000383ffff */
[----:B------:R-:W-:Y:S05]  /*79a0*/  BRA `(.L_x_104) ;  /* 0xffffffe400c07947 */ /* 0x000fea000383ffff */
.L_x_107:
[----:B------:R1:W1:Y:S02]  /*79b0*/  SYNCS.PHASECHK.TRANS64.TRYWAIT P1, [R22+URZ+0x110], R3 ;  /* 0x00011003160075a7 */ /* 0x00026400080211ff */
[----:B-1----:R-:W-:Y:S05]  /*79c0*/  @!P1 NANOSLEEP.SYNCS 0x989680 ;  /* 0x009896800000995d */ /* 0x002fea0003900000 */
[----:B------:R-:W1:Y:S02]  /*79d0*/  @!P1 SYNCS.PHASECHK.TRANS64 P1, [R22+URZ+0x110], R3 ;  /* 0x00011003160095a7 */ /* 0x000e6400080210ff */
[----:B-1----:R-:W-:Y:S05]  /*79e0*/  @!P1 BRA `(.L_x_107) ;  /* 0xfffffffc00f09947 */ /* 0x002fea000383ffff */
[----:B------:R-:W-:Y:S05]  /*79f0*/  BRA `(.L_x_106) ;  /* 0xffffffe400fc7947 */ /* 0x000fea000383ffff */
        .weak           $__internal_0_$__cuda_sm10x_tcgen05_guardrail_trap_col_being_dealloced_not_returned_by_alloc
        .type           $__internal_0_$__cuda_sm10x_tcgen05_guardrail_trap_col_being_dealloced_not_returned_by_alloc,@function
        .size           $__internal_0_$__cuda_sm10x_tcgen05_guardrail_trap_col_being_dealloced_not_returned_by_alloc,($__internal_1_$__cuda_sm10x_tcgen05_guardrail_trap_phase_invalid_during_alloc - $__internal_0_$__cuda_sm10x_tcgen05_guardrail_trap_col_being_dealloced_not_returned_by_alloc)
$__internal_0_$__cuda_sm10x_tcgen05_guardrail_trap_col_being_dealloced_not_returned_by_alloc:
[----:B------:R-:W-:Y:S05]  /*7a00*/  BPT.TRAP 0x1 ;  /* 0x000000040000795c */ /* 0x000fea0000300000 */
[----:B------:R-:W-:-:S04]  /*7a10*/  HFMA2 R3, -RZ, RZ, 0, 0 ;  /* 0x00000000ff037431 */ /* 0x000fc800000001ff */
[----:B------:R-:W-:Y:S05]  /*7a20*/  RET.REL.NODEC R2 `(_ZN7cutlass13device_kernelINS_4gemm6kernel13GemmUniversalIN4cute5tupleIJiiiiEEENS1_10collective13CollectiveMmaINS1_35MainloopSm100TmaUmmaWarpSpecializedILi13ELi2ELi4ENS5_IJNS4_1CILi1EEENSA_ILi2EEESB_EEEEENS5_IJNSA_ILi64EEESF_NSA_ILi128EEEEEENS_12float_e4m3_tENS5_IJlSB_lEEESI_SJ_NS4_8TiledMMAINS4_8MMA_AtomIJNS4_10MMA_TraitsINS4_19SM100_MMA_F8F6F4_SSEJSI_SI_fSF_SF_NS4_17integral_constantINS4_4UMMA5MajorELSQ_0EEESR_NSO_INSP_7ScaleInELSS_0EEEST_EEEEEENS4_6LayoutINS5_IJSB_SB_SB_EEENS5_IJNSA_ILi0EEESY_SY_EEEEENS5_IJNS4_10UnderscoreES11_S11_EEEEENS4_23SM90_TMA_LOAD_MULTICASTENS4_14ComposedLayoutINS4_7SwizzleILi3ELi4ELi3EEENS4_18smem_ptr_flag_bitsILi8EEENSW_INS5_IJNSA_ILi8EEESG_EEENS5_IJSG_SB_EEEEEEEvNS4_8identityENS4_13SM90_TMA_LOADES1E_vS1F_EENS_8epilogue10collective18CollectiveEpilogueINS1I_23Sm100TmaWarpSpecializedILi1ELi1ELi32ELb0ELb0EEEJSH_NS5_IJNSW_ISF_SB_EES1N_EEESI_SJ_SI_SJ_NS1I_6fusion15FusionCallbacksIS1M_NS1P_17LinearCombinationISI_fSI_fLNS_15FloatRoundStyleE2EEESH_S1O_JEEENS4_5SM1004TMEM4LOAD26SM100_TMEM_LOAD_16dp32b32xES1G_NS15_INS16_ILi2ELi4ELi3EEES19_NSW_INS5_IJS1A_SF_EEENS5_IJSF_SB_EEEEEEENS4_39AutoVectorizingCopyWithAssumedAlignmentILi128EEENS4_14SM90_TMA_STOREES23_S25_S25_EEEvvEEEEvNT_6ParamsE) ;  /* 0xffffff8402747950 */ /* 0x000fea0003c3ffff */
        .weak           $__internal_1_$__cuda_sm10x_tcgen05_guardrail_trap_phase_invalid_during_alloc
        .type           $__internal_1_$__cuda_sm10x_tcgen05_guardrail_trap_phase_invalid_during_alloc,@function
        .size           $__internal_1_$__cuda_sm10x_tcgen05_guardrail_trap_phase_invalid_during_alloc,($__internal_2_$__cuda_sm10x_tcgen05_guardrail_trap_unallocated_columns_being_dealloced - $__internal_1_$__cuda_sm10x_tcgen05_guardrail_trap_phase_invalid_during_alloc)
$__internal_1_$__cuda_sm10x_tcgen05_guardrail_trap_phase_invalid_during_alloc:
[----:B------:R-:W-:Y:S05]  /*7a30*/  BPT.TRAP 0x1 ;  /* 0x000000040000795c */ /* 0x000fea0000300000 */
[----:B------:R-:W-:-:S04]  /*7a40*/  MOV R5, 0x0 ;  /* 0x0000000000057802 */ /* 0x000fc80000000f00 */
[----:B------:R-:W-:Y:S05]  /*7a50*/  RET.REL.NODEC R4 `(_ZN7cutlass13device_kernelINS_4gemm6kernel13GemmUniversalIN4cute5tupleIJiiiiEEENS1_10collective13CollectiveMmaINS1_35MainloopSm100TmaUmmaWarpSpecializedILi13ELi2ELi4ENS5_IJNS4_1CILi1EEENSA_ILi2EEESB_EEEEENS5_IJNSA_ILi64EEESF_NSA_ILi128EEEEEENS_12float_e4m3_tENS5_IJlSB_lEEESI_SJ_NS4_8TiledMMAINS4_8MMA_AtomIJNS4_10MMA_TraitsINS4_19SM100_MMA_F8F6F4_SSEJSI_SI_fSF_SF_NS4_17integral_constantINS4_4UMMA5MajorELSQ_0EEESR_NSO_INSP_7ScaleInELSS_0EEEST_EEEEEENS4_6LayoutINS5_IJSB_SB_SB_EEENS5_IJNSA_ILi0EEESY_SY_EEEEENS5_IJNS4_10UnderscoreES11_S11_EEEEENS4_23SM90_TMA_LOAD_MULTICASTENS4_14ComposedLayoutINS4_7SwizzleILi3ELi4ELi3EEENS4_18smem_ptr_flag_bitsILi8EEENSW_INS5_IJNSA_ILi8EEESG_EEENS5_IJSG_SB_EEEEEEEvNS4_8identityENS4_13SM90_TMA_LOADES1E_vS1F_EENS_8epilogue10collective18CollectiveEpilogueINS1I_23Sm100TmaWarpSpecializedILi1ELi1ELi32ELb0ELb0EEEJSH_NS5_IJNSW_ISF_SB_EES1N_EEESI_SJ_SI_SJ_NS1I_6fusion15FusionCallbacksIS1M_NS1P_17LinearCombinationISI_fSI_fLNS_15FloatRoundStyleE2EEESH_S1O_JEEENS4_5SM1004TMEM4LOAD26SM100_TMEM_LOAD_16dp32b32xES1G_NS15_INS16_ILi2ELi4ELi3EEES19_NSW_INS5_IJS1A_SF_EEENS5_IJSF_SB_EEEEEEENS4_39AutoVectorizingCopyWithAssumedAlignmentILi128EEENS4_14SM90_TMA_STOREES23_S25_S25_EEEvvEEEEvNT_6ParamsE) ;  /* 0xffffff8404687950 */ /* 0x000fea0003c3ffff */
        .weak           $__internal_2_$__cuda_sm10x_tcgen05_guardrail_trap_unallocated_columns_being_dealloced
        .type           $__internal_2_$__cuda_sm10x_tcgen05_guardrail_trap_unallocated_columns_being_dealloced,@function
        .size           $__internal_2_$__cuda_sm10x_tcgen05_guardrail_trap_unallocated_columns_being_dealloced,(.L_x_163 - $__internal_2_$__cuda_sm10x_tcgen05_guardrail_trap_unallocated_columns_being_dealloced)
$__internal_2_$__cuda_sm10x_tcgen05_guardrail_trap_unallocated_columns_being_dealloced:
[----:B------:R-:W-:Y:S05]  /*7a60*/  BPT.TRAP 0x1 ;  /* 0x000000040000795c */ /* 0x000fea0000300000 */
[----:B------:R-:W-:-:S04]  /*7a70*/  HFMA2 R3, -RZ, RZ, 0, 0 ;  /* 0x00000000ff037431 */ /* 0x000fc800000001ff */
[----:B------:R-:W-:Y:S05]  /*7a80*/  RET.REL.NODEC R2 `(_ZN7cutlass13device_kernelINS_4gemm6kernel13GemmUniversalIN4cute5tupleIJiiiiEEENS1_10collective13CollectiveMmaINS1_35MainloopSm100TmaUmmaWarpSpecializedILi13ELi2ELi4ENS5_IJNS4_1CILi1EEENSA_ILi2EEESB_EEEEENS5_IJNSA_ILi64EEESF_NSA_ILi128EEEEEENS_12float_e4m3_tENS5_IJlSB_lEEESI_SJ_NS4_8TiledMMAINS4_8MMA_AtomIJNS4_10MMA_TraitsINS4_19SM100_MMA_F8F6F4_SSEJSI_SI_fSF_SF_NS4_17integral_constantINS4_4UMMA5MajorELSQ_0EEESR_NSO_INSP_7ScaleInELSS_0EEEST_EEEEEENS4_6LayoutINS5_IJSB_SB_SB_EEENS5_IJNSA_ILi0EEESY_SY_EEEEENS5_IJNS4_10UnderscoreES11_S11_EEEEENS4_23SM90_TMA_LOAD_MULTICASTENS4_14ComposedLayoutINS4_7SwizzleILi3ELi4ELi3EEENS4_18smem_ptr_flag_bitsILi8EEENSW_INS5_IJNSA_ILi8EEESG_EEENS5_IJSG_SB_EEEEEEEvNS4_8identityENS4_13SM90_TMA_LOADES1E_vS1F_EENS_8epilogue10collective18CollectiveEpilogueINS1I_23Sm100TmaWarpSpecializedILi1ELi1ELi32ELb0ELb0EEEJSH_NS5_IJNSW_ISF_SB_EES1N_EEESI_SJ_SI_SJ_NS1I_6fusion15FusionCallbacksIS1M_NS1P_17LinearCombinationISI_fSI_fLNS_15FloatRoundStyleE2EEESH_S1O_JEEENS4_5SM1004TMEM4LOAD26SM100_TMEM_LOAD_16dp32b32xES1G_NS15_INS16_ILi2ELi4ELi3EEES19_NSW_INS5_IJS1A_SF_EEENS5_IJSF_SB_EEEEEEENS4_39AutoVectorizingCopyWithAssumedAlignmentILi128EEENS4_14SM90_TMA_STOREES23_S25_S25_EEEvvEEEEvNT_6ParamsE) ;  /* 0xffffff84025c7950 */ /* 0x000fea0003c3ffff */
.L_x_162:
[----:B------:R-:W-:-:S00]  /*7a90*/  BRA `(.L_x_162) ;  /* 0xfffffffc00fc7947 */ /* 0x000fc0000383ffff */
[----:B------:R-:W-:-:S00]  /*7aa0*/  NOP ;  /* 0x0000000000007918 */ /* 0x000fc00000000000 */
        /* <DEDUP_REMOVED lines=13> */
.L_x_163:


//--------------------- .nv.global.init           --------------------------
	.section	.nv.global.init,"aw",@progbits
.nv.global.init:
	.type		$str$27,@object
	.size		$str$27,($str$28 - $str$27)
$str$27:
        /*0000*/ 	.byte	0x28, 0x61, 0x64, 0x64, 0x72, 0x65, 0x73, 0x73, 0x20, 0x26, 0x20, 0x6d, 0x61, 0x73, 0x6b, 0x29
        /*0010*/ 	.byte	0x20, 0x3d, 0x3d, 0x20, 0x30, 0x00
	.type		$str$28,@object
	.size		$str$28,($str$26 - $str$28)
$str$28:
        /*0016*/ 	.byte	0x2f, 0x74, 0x6d, 0x70, 0x2f, 0x63, 0x75, 0x74, 0x6c, 0x61, 0x73, 0x73, 0x5f, 0x73, 0x77, 0x65
        /*0026*/ 	.byte	0x65, 0x70, 0x5f, 0x73, 0x72, 0x63, 0x2f, 0x69, 0x6e, 0x63, 0x6c, 0x75, 0x64, 0x65, 0x2f, 0x63
        /*0036*/ 	.byte	0x75, 0x74, 0x65, 0x2f, 0x70, 0x6f, 0x69, 0x6e, 0x74, 0x65, 0x72, 0x5f, 0x66, 0x6c, 0x61, 0x67
        /*0046*/ 	.byte	0x67, 0x65, 0x64, 0x2e, 0x68, 0x70, 0x70, 0x00
	.type		$str$26,@object
	.size		$str$26,($str$25 - $str$26)
$str$26:
        /*004e*/ 	.byte	0x2f, 0x74, 0x6d, 0x70, 0x2f, 0x63, 0x75, 0x74, 0x6c, 0x61, 0x73, 0x73, 0x5f, 0x73, 0x77, 0x65
        /*005e*/ 	.byte	0x65, 0x70, 0x5f, 0x73, 0x72, 0x63, 0x2f, 0x69, 0x6e, 0x63, 0x6c, 0x75, 0x64, 0x65, 0x2f, 0x63
        /*006e*/ 	.byte	0x75, 0x74, 0x65, 0x2f, 0x61, 0x74, 0x6f, 0x6d, 0x2f, 0x63, 0x6f, 0x70, 0x79, 0x5f, 0x74, 0x72
        /*007e*/ 	.byte	0x61, 0x69, 0x74, 0x73, 0x5f, 0x73, 0x6d, 0x31, 0x30, 0x30, 0x2e, 0x68, 0x70, 0x70, 0x00
	.type		$str$25,@object
	.size		$str$25,(__unnamed_1 - $str$25)
$str$25:
        /*008d*/ 	.byte	0x28, 0x28, 0x75, 0x69, 0x6e, 0x74, 0x33, 0x32, 0x5f, 0x74, 0x28, 0x74, 0x68, 0x72, 0x65, 0x61
        /*009d*/ 	.byte	0x64, 0x49, 0x64, 0x78, 0x2e, 0x78, 0x29, 0x20, 0x2f, 0x20, 0x33, 0x32, 0x29, 0x20, 0x25, 0x20
        /*00ad*/ 	.byte	0x34, 0x29, 0x20, 0x3d, 0x3d, 0x20, 0x28, 0x28, 0x28, 0x74, 0x6d, 0x65, 0x6d, 0x5f, 0x61, 0x64
        /*00bd*/ 	.byte	0x64, 0x72, 0x20, 0x3e, 0x3e, 0x20, 0x31, 0x36, 0x29, 0x20, 0x2f, 0x20, 0x33, 0x32, 0x29, 0x20
        /*00cd*/ 	.byte	0x25, 0x20, 0x34, 0x29, 0x00
	.type		__unnamed_1,@object
	.size		__unnamed_1,(__unnamed_2 - __unnamed_1)
__unnamed_1:
        /*00d2*/ 	.byte	0x61, 0x75, 0x74, 0x6f, 0x20, 0x63, 0x75, 0x74, 0x65, 0x3a, 0x3a, 0x61, 0x73, 0x5f, 0x70, 0x6f
        /* <DEDUP_REMOVED lines=24> */
        /*0262*/ 	.byte	0x3c, 0x34, 0x30, 0x39, 0x36, 0x3e, 0x3e, 0x3e, 0x3e, 0x5d, 0x00
	.type		__unnamed_2,@object
	.size		__unnamed_2,(.L_2 - __unnamed_2)
__unnamed_2:
        /* <DEDUP_REMOVED lines=40> */
        /*04ed*/ 	.byte	0x74, 0x65, 0x3a, 0x3a, 0x43, 0x3c, 0x30, 0x3e, 0x3e, 0x3e, 0x3e, 0x5d, 0x00
.L_2:


//--------------------- .nv.shared._ZN7cutlass13device_kernelINS_4gemm6kernel13GemmUniversalIN4cute5tupleIJiiiiEEENS1_10collective13CollectiveMmaINS1_35MainloopSm100TmaUmmaWarpSpecializedILi13ELi2ELi4ENS5_IJNS4_1CILi1EEENSA_ILi2EEESB_EEEEENS5_IJNSA_ILi64EEESF_NSA_ILi128EEEEEENS_12float_e4m3_tENS5_IJlSB_lEEESI_SJ_NS4_8TiledMMAINS4_8MMA_AtomIJNS4_10MMA_TraitsINS4_19SM100_MMA_F8F6F4_SSEJSI_SI_fSF_SF_NS4_17integral_constantINS4_4UMMA5MajorELSQ_0EEESR_NSO_INSP_7ScaleInELSS_0EEEST_EEEEEENS4_6LayoutINS5_IJSB_SB_SB_EEENS5_IJNSA_ILi0EEESY_SY_EEEEENS5_IJNS4_10UnderscoreES11_S11_EEEEENS4_23SM90_TMA_LOAD_MULTICASTENS4_14ComposedLayoutINS4_7SwizzleILi3ELi4ELi3EEENS4_18smem_ptr_flag_bitsILi8EEENSW_INS5_IJNSA_ILi8EEESG_EEENS5_IJSG_SB_EEEEEEEvNS4_8identityENS4_13SM90_TMA_LOADES1E_vS1F_EENS_8epilogue10collective18CollectiveEpilogueINS1I_23Sm100TmaWarpSpecializedILi1ELi1ELi32ELb0ELb0EEEJSH_NS5_IJNSW_ISF_SB_EES1N_EEESI_SJ_SI_SJ_NS1I_6fusion15FusionCallbacksIS1M_NS1P_17LinearCombinationISI_fSI_fLNS_15FloatRoundStyleE2EEESH_S1O_JEEENS4_5SM1004TMEM4LOAD26SM100_TMEM_LOAD_16dp32b32xES1G_NS15_INS16_ILi2ELi4ELi3EEES19_NSW_INS5_IJS1A_SF_EEENS5_IJSF_SB_EEEEEEENS4_39AutoVectorizingCopyWithAssumedAlignmentILi128EEENS4_14SM90_TMA_STOREES23_S25_S25_EEEvvEEEEvNT_6ParamsE --------------------------
	.section	.nv.shared._ZN7cutlass13device_kernelINS_4gemm6kernel13GemmUniversalIN4cute5tupleIJiiiiEEENS1_10collective13CollectiveMmaINS1_35MainloopSm100TmaUmmaWarpSpecializedILi13ELi2ELi4ENS5_IJNS4_1CILi1EEENSA_ILi2EEESB_EEEEENS5_IJNSA_ILi64EEESF_NSA_ILi128EEEEEENS_12float_e4m3_tENS5_IJlSB_lEEESI_SJ_NS4_8TiledMMAINS4_8MMA_AtomIJNS4_10MMA_TraitsINS4_19SM100_MMA_F8F6F4_SSEJSI_SI_fSF_SF_NS4_17integral_constantINS4_4UMMA5MajorELSQ_0EEESR_NSO_INSP_7ScaleInELSS_0EEEST_EEEEEENS4_6LayoutINS5_IJSB_SB_SB_EEENS5_IJNSA_ILi0EEESY_SY_EEEEENS5_IJNS4_10UnderscoreES11_S11_EEEEENS4_23SM90_TMA_LOAD_MULTICASTENS4_14ComposedLayoutINS4_7SwizzleILi3ELi4ELi3EEENS4_18smem_ptr_flag_bitsILi8EEENSW_INS5_IJNSA_ILi8EEESG_EEENS5_IJSG_SB_EEEEEEEvNS4_8identityENS4_13SM90_TMA_LOADES1E_vS1F_EENS_8epilogue10collective18CollectiveEpilogueINS1I_23Sm100TmaWarpSpecializedILi1ELi1ELi32ELb0ELb0EEEJSH_NS5_IJNSW_ISF_SB_EES1N_EEESI_SJ_SI_SJ_NS1I_6fusion15FusionCallbacksIS1M_NS1P_17LinearCombinationISI_fSI_fLNS_15FloatRoundStyleE2EEESH_S1O_JEEENS4_5SM1004TMEM4LOAD26SM100_TMEM_LOAD_16dp32b32xES1G_NS15_INS16_ILi2ELi4ELi3EEES19_NSW_INS5_IJS1A_SF_EEENS5_IJSF_SB_EEEEEEENS4_39AutoVectorizingCopyWithAssumedAlignmentILi128EEENS4_14SM90_TMA_STOREES23_S25_S25_EEEvvEEEEvNT_6ParamsE,"aw",@nobits
	.sectionflags	@""
	.align	16
	.zero		1024


//--------------------- .nv.shared.reserved.0     --------------------------
	.section	.nv.shared.reserved.0,"aw",@nobits
	.weak		__nv_reservedSMEM_offset_0_alias
	.size		__nv_reservedSMEM_offset_0_alias, 0, 64
	.other		__nv_reservedSMEM_offset_0_alias,@"STO_CUDA_RESERVED_SHARED STV_DEFAULT"
__nv_reservedSMEM_offset_0_alias:
	.zero		0
.nv.shared.reserved.0:
	.zero		64
	.weak		__nv_reservedSMEM_tcgen05_partition
	.type		__nv_reservedSMEM_tcgen05_partition,@object
	.size		__nv_reservedSMEM_tcgen05_partition,(.L_0 - __nv_reservedSMEM_tcgen05_partition)
__nv_reservedSMEM_tcgen05_partition:
	.zero		32
.L_0:


//--------------------- .nv.global                --------------------------
	.section	.nv.global,"aw",@nobits
.nv.global:
	.type		_ZN39_INTERNAL_153c52fb_4_k_cu_502a5bab_71844cute1_E,@object
	.size		_ZN39_INTERNAL_153c52fb_4_k_cu_502a5bab_71844cute1_E,(_ZN39_INTERNAL_153c52fb_4_k_cu_502a5bab_71844cuda3std3__45__cpo6cbeginE - _ZN39_INTERNAL_153c52fb_4_k_cu_502a5bab_71844cute1_E)
_ZN39_INTERNAL_153c52fb_4_k_cu_502a5bab_71844cute1_E:
	.zero		1
	.type		_ZN39_INTERNAL_153c52fb_4_k_cu_502a5bab_71844cuda3std3__45__cpo6cbeginE,@object
	.size		_ZN39_INTERNAL_153c52fb_4_k_cu_502a5bab_71844cuda3std3__45__cpo6cbeginE,(_ZN39_INTERNAL_153c52fb_4_k_cu_502a5bab_71844cuda3std3__48in_placeE - _ZN39_INTERNAL_153c52fb_4_k_cu_502a5bab_71844cuda3std3__45__cpo6cbeginE)
_ZN39_INTERNAL_153c52fb_4_k_cu_502a5bab_71844cuda3std3__45__cpo6cbeginE:
	.zero		1
	.type		_ZN39_INTERNAL_153c52fb_4_k_cu_502a5bab_71844cuda3std3__48in_placeE,@object
	.size		_ZN39_INTERNAL_153c52fb_4_k_cu_502a5bab_71844cuda3std3__48in_placeE,(_ZN39_INTERNAL_153c52fb_4_k_cu_502a5bab_71844cuda3std6ranges3__45__cpo9iter_moveE - _ZN39_INTERNAL_153c52fb_4_k_cu_502a5bab_71844cuda3std3__48in_placeE)
_ZN39_INTERNAL_153c52fb_4_k_cu_502a5bab_71844cuda3std3__48in_placeE:
	.zero		1
	.type		_ZN39_INTERNAL_153c52fb_4_k_cu_502a5bab_71844cuda3std6ranges3__45__cpo9iter_moveE,@object
	.size		_ZN39_INTERNAL_153c52fb_4_k_cu_502a5bab_71844cuda3std6ranges3__45__cpo9iter_moveE,(_ZN39_INTERNAL_153c52fb_4_k_cu_502a5bab_71844cuda3std3__45__cpo5beginE - _ZN39_INTERNAL_153c52fb_4_k_cu_502a5bab_71844cuda3std6ranges3__45__cpo9iter_moveE)
_ZN39_INTERNAL_153c52fb_4_k_cu_502a5bab_71844cuda3std6ranges3__45__cpo9iter_moveE:
	.zero		1
	.type		_ZN39_INTERNAL_153c52fb_4_k_cu_502a5bab_71844cuda3std3__45__cpo5beginE,@object
	.size		_ZN39_INTERNAL_153c52fb_4_k_cu_502a5bab_71844cuda3std3__45__cpo5beginE,(_ZN39_INTERNAL_153c52fb_4_k_cu_502a5bab_71844cuda3std3__441_GLOBAL__N__153c52fb_4_k_cu_502a5bab_71846ignoreE - _ZN39_INTERNAL_153c52fb_4_k_cu_502a5bab_71844cuda3std3__45__cpo5beginE)
_ZN39_INTERNAL_153c52fb_4_k_cu_502a5bab_71844cuda3std3__45__cpo5beginE:
	.zero		1
	.type		_ZN39_INTERNAL_153c52fb_4_k_cu_502a5bab_71844cuda3std3__441_GLOBAL__N__153c52fb_4_k_cu_502a5bab_71846ignoreE,@object
	.size		_ZN39_INTERNAL_153c52fb_4_k_cu_502a5bab_71844cuda3std3__441_GLOBAL__N__153c52fb_4_k_cu_502a5bab_71846ignoreE,(_ZN39_INTERNAL_153c52fb_4_k_cu_502a5bab_71844cute7productE - _ZN39_INTERNAL_153c52fb_4_k_cu_502a5bab_71844cuda3std3__441_GLOBAL__N__153c52fb_4_k_cu_502a5bab_71846ignoreE)
_ZN39_INTERNAL_153c52fb_4_k_cu_502a5bab_71844cuda3std3__441_GLOBAL__N__153c52fb_4_k_cu_502a5bab_71846ignoreE:
	.zero		1
	.type		_ZN39_INTERNAL_153c52fb_4_k_cu_502a5bab_71844cute7productE,@object
	.size		_ZN39_INTERNAL_153c52fb_4_k_cu_502a5bab_71844cute7productE,(_ZN39_INTERNAL_153c52fb_4_k_cu_502a5bab_71844cuda3std3__45__cpo3endE - _ZN39_INTERNAL_153c52fb_4_k_cu_502a5bab_71844cute7productE)
_ZN39_INTERNAL_153c52fb_4_k_cu_502a5bab_71844cute7productE:
	.zero		1
	.type		_ZN39_INTERNAL_153c52fb_4_k_cu_502a5bab_71844cuda3std3__45__cpo3endE,@object
	.size		_ZN39_INTERNAL_153c52fb_4_k_cu_502a5bab_71844cuda3std3__45__cpo3endE,(_ZN39_INTERNAL_153c52fb_4_k_cu_502a5bab_71844cuda3std3__419piecewise_constructE - _ZN39_INTERNAL_153c52fb_4_k_cu_502a5bab_71844cuda3std3__45__cpo3endE)
_ZN39_INTERNAL_153c52fb_4_k_cu_502a5bab_71844cuda3std3__45__cpo3endE:
	.zero		1
	.type		_ZN39_INTERNAL_153c52fb_4_k_cu_502a5bab_71844cuda3std3__419piecewise_constructE,@object
	.size		_ZN39_INTERNAL_153c52fb_4_k_cu_502a5bab_71844cuda3std3__419piecewise_constructE,(_ZN39_INTERNAL_153c52fb_4_k_cu_502a5bab_71844cuda3std3__45__cpo4cendE - _ZN39_INTERNAL_153c52fb_4_k_cu_502a5bab_71844cuda3std3__419piecewise_constructE)
_ZN39_INTERNAL_153c52fb_4_k_cu_502a5bab_71844cuda3std3__419piecewise_constructE:
	.zero		1
	.type		_ZN39_INTERNAL_153c52fb_4_k_cu_502a5bab_71844cuda3std3__45__cpo4cendE,@object
	.size		_ZN39_INTERNAL_153c52fb_4_k_cu_502a5bab_71844cuda3std3__45__cpo4cendE,(_ZN39_INTERNAL_153c52fb_4_k_cu_502a5bab_71844cuda3std6ranges3__45__cpo4swapE - _ZN39_INTERNAL_153c52fb_4_k_cu_502a5bab_71844cuda3std3__45__cpo4cendE)
_ZN39_INTERNAL_153c52fb_4_k_cu_502a5bab_71844cuda3std3__45__cpo4cendE:
	.zero		1
	.type		_ZN39_INTERNAL_153c52fb_4_k_cu_502a5bab_71844cuda3std6ranges3__45__cpo4swapE,@object
	.size		_ZN39_INTERNAL_153c52fb_4_k_cu_502a5bab_71844cuda3std6ranges3__45__cpo4swapE,(.L_10 - _ZN39_INTERNAL_153c52fb_4_k_cu_502a5bab_71844cuda3std6ranges3__45__cpo4swapE)
_ZN39_INTERNAL_153c52fb_4_k_cu_502a5bab_71844cuda3std6ranges3__45__cpo4swapE:
	.zero		1
.L_10:


//--------------------- .nv.constant0._ZN7cutlass13device_kernelINS_4gemm6kernel13GemmUniversalIN4cute5tupleIJiiiiEEENS1_10collective13CollectiveMmaINS1_35MainloopSm100TmaUmmaWarpSpecializedILi13ELi2ELi4ENS5_IJNS4_1CILi1EEENSA_ILi2EEESB_EEEEENS5_IJNSA_ILi64EEESF_NSA_ILi128EEEEEENS_12float_e4m3_tENS5_IJlSB_lEEESI_SJ_NS4_8TiledMMAINS4_8MMA_AtomIJNS4_10MMA_TraitsINS4_19SM100_MMA_F8F6F4_SSEJSI_SI_fSF_SF_NS4_17integral_constantINS4_4UMMA5MajorELSQ_0EEESR_NSO_INSP_7ScaleInELSS_0EEEST_EEEEEENS4_6LayoutINS5_IJSB_SB_SB_EEENS5_IJNSA_ILi0EEESY_SY_EEEEENS5_IJNS4_10UnderscoreES11_S11_EEEEENS4_23SM90_TMA_LOAD_MULTICASTENS4_14ComposedLayoutINS4_7SwizzleILi3ELi4ELi3EEENS4_18smem_ptr_flag_bitsILi8EEENSW_INS5_IJNSA_ILi8EEESG_EEENS5_IJSG_SB_EEEEEEEvNS4_8identityENS4_13SM90_TMA_LOADES1E_vS1F_EENS_8epilogue10collective18CollectiveEpilogueINS1I_23Sm100TmaWarpSpecializedILi1ELi1ELi32ELb0ELb0EEEJSH_NS5_IJNSW_ISF_SB_EES1N_EEESI_SJ_SI_SJ_NS1I_6fusion15FusionCallbacksIS1M_NS1P_17LinearCombinationISI_fSI_fLNS_15FloatRoundStyleE2EEESH_S1O_JEEENS4_5SM1004TMEM4LOAD26SM100_TMEM_LOAD_16dp32b32xES1G_NS15_INS16_ILi2ELi4ELi3EEES19_NSW_INS5_IJS1A_SF_EEENS5_IJSF_SB_EEEEEEENS4_39AutoVectorizingCopyWithAssumedAlignmentILi128EEENS4_14SM90_TMA_STOREES23_S25_S25_EEEvvEEEEvNT_6ParamsE --------------------------
	.section	.nv.constant0._ZN7cutlass13device_kernelINS_4gemm6kernel13GemmUniversalIN4cute5tupleIJiiiiEEENS1_10collective13CollectiveMmaINS1_35MainloopSm100TmaUmmaWarpSpecializedILi13ELi2ELi4ENS5_IJNS4_1CILi1EEENSA_ILi2EEESB_EEEEENS5_IJNSA_ILi64EEESF_NSA_ILi128EEEEEENS_12float_e4m3_tENS5_IJlSB_lEEESI_SJ_NS4_8TiledMMAINS4_8MMA_AtomIJNS4_10MMA_TraitsINS4_19SM100_MMA_F8F6F4_SSEJSI_SI_fSF_SF_NS4_17integral_constantINS4_4UMMA5MajorELSQ_0EEESR_NSO_INSP_7ScaleInELSS_0EEEST_EEEEEENS4_6LayoutINS5_IJSB_SB_SB_EEENS5_IJNSA_ILi0EEESY_SY_EEEEENS5_IJNS4_10UnderscoreES11_S11_EEEEENS4_23SM90_TMA_LOAD_MULTICASTENS4_14ComposedLayoutINS4_7SwizzleILi3ELi4ELi3EEENS4_18smem_ptr_flag_bitsILi8EEENSW_INS5_IJNSA_ILi8EEESG_EEENS5_IJSG_SB_EEEEEEEvNS4_8identityENS4_13SM90_TMA_LOADES1E_vS1F_EENS_8epilogue10collective18CollectiveEpilogueINS1I_23Sm100TmaWarpSpecializedILi1ELi1ELi32ELb0ELb0EEEJSH_NS5_IJNSW_ISF_SB_EES1N_EEESI_SJ_SI_SJ_NS1I_6fusion15FusionCallbacksIS1M_NS1P_17LinearCombinationISI_fSI_fLNS_15FloatRoundStyleE2EEESH_S1O_JEEENS4_5SM1004TMEM4LOAD26SM100_TMEM_LOAD_16dp32b32xES1G_NS15_INS16_ILi2ELi4ELi3EEES19_NSW_INS5_IJS1A_SF_EEENS5_IJSF_SB_EEEEEEENS4_39AutoVectorizingCopyWithAssumedAlignmentILi128EEENS4_14SM90_TMA_STOREES23_S25_S25_EEEvvEEEEvNT_6ParamsE,"a",@progbits
	.sectionflags	@""
	.align	4
.nv.constant0._ZN7cutlass13device_kernelINS_4gemm6kernel13GemmUniversalIN4cute5tupleIJiiiiEEENS1_10collective13CollectiveMmaINS1_35MainloopSm100TmaUmmaWarpSpecializedILi13ELi2ELi4ENS5_IJNS4_1CILi1EEENSA_ILi2EEESB_EEEEENS5_IJNSA_ILi64EEESF_NSA_ILi128EEEEEENS_12float_e4m3_tENS5_IJlSB_lEEESI_SJ_NS4_8TiledMMAINS4_8MMA_AtomIJNS4_10MMA_TraitsINS4_19SM100_MMA_F8F6F4_SSEJSI_SI_fSF_SF_NS4_17integral_constantINS4_4UMMA5MajorELSQ_0EEESR_NSO_INSP_7ScaleInELSS_0EEEST_EEEEEENS4_6LayoutINS5_IJSB_SB_SB_EEENS5_IJNSA_ILi0EEESY_SY_EEEEENS5_IJNS4_10UnderscoreES11_S11_EEEEENS4_23SM90_TMA_LOAD_MULTICASTENS4_14ComposedLayoutINS4_7SwizzleILi3ELi4ELi3EEENS4_18smem_ptr_flag_bitsILi8EEENSW_INS5_IJNSA_ILi8EEESG_EEENS5_IJSG_SB_EEEEEEEvNS4_8identityENS4_13SM90_TMA_LOADES1E_vS1F_EENS_8epilogue10collective18CollectiveEpilogueINS1I_23Sm100TmaWarpSpecializedILi1ELi1ELi32ELb0ELb0EEEJSH_NS5_IJNSW_ISF_SB_EES1N_EEESI_SJ_SI_SJ_NS1I_6fusion15FusionCallbacksIS1M_NS1P_17LinearCombinationISI_fSI_fLNS_15FloatRoundStyleE2EEESH_S1O_JEEENS4_5SM1004TMEM4LOAD26SM100_TMEM_LOAD_16dp32b32xES1G_NS15_INS16_ILi2ELi4ELi3EEES19_NSW_INS5_IJS1A_SF_EEENS5_IJSF_SB_EEEEEEENS4_39AutoVectorizingCopyWithAssumedAlignmentILi128EEENS4_14SM90_TMA_STOREES23_S25_S25_EEEvvEEEEvNT_6ParamsE:
	.zero		2944


//--------------------- SYMBOLS --------------------------

	.type		.nv.reservedSmem.offset0,@object
	.size		.nv.reservedSmem.offset0,0x4
	.type		.nv.reservedSmem.cap,@object
	.size		.nv.reservedSmem.cap,0x4
	.type		__assertfail,@function
